	.target	sm_80

	.elftype	@"ET_EXEC"


//--------------------- .note.nv.tkinfo           --------------------------
	.section	.note.nv.tkinfo,"",@"SHT_NOTE"
	.sectionflags	@"SHF_NOTE_NV_TKINFO"
	.tkinfo
        /*0018*/ 	.word	0x00000002
        /*0030*/ 	.string	""
        /*0030*/ 	.string	"ptxas"
        /*0030*/ 	.string	"Cuda compilation tools, release 13.0, V13.0.88"
        /*0030*/ 	.string	"Build cuda_13.0.r13.0/compiler.36424714_0"
        /*0030*/ 	.string	"-v  -suppress-debug-info  -lineinfo  -arch sm_80 "



//--------------------- .note.nv.cuinfo           --------------------------
	.section	.note.nv.cuinfo,"",@"SHT_NOTE"
	.sectionflags	@"SHF_NOTE_NV_CUINFO"
        /*0018*/ 	.short	0x0002
        /*001a*/ 	.short	0x0050
        /*001c*/ 	.short	0x0082
	.zero		2


//--------------------- .nv.info                  --------------------------
	.section	.nv.info,"",@"SHT_CUDA_INFO"
	.align	4


	//----- nvinfo : EIATTR_REGCOUNT
	.align		4
        /*0000*/ 	.byte	0x04, 0x2f
        /*0002*/ 	.short	(.L_2 - .L_1)
	.align		4
.L_1:
        /*0004*/ 	.word	index@(attn_fwd)
        /*0008*/ 	.word	0x000000ff


	//----- nvinfo : EIATTR_FRAME_SIZE
	.align		4
.L_2:
        /*000c*/ 	.byte	0x04, 0x11
        /*000e*/ 	.short	(.L_4 - .L_3)
	.align		4
.L_3:
        /*0010*/ 	.word	index@(attn_fwd)
        /*0014*/ 	.word	0x000002b0


	//----- nvinfo : EIATTR_MIN_STACK_SIZE
	.align		4
.L_4:
        /*0018*/ 	.byte	0x04, 0x12
        /*001a*/ 	.short	(.L_6 - .L_5)
	.align		4
.L_5:
        /*001c*/ 	.word	index@(attn_fwd)
        /*0020*/ 	.word	0x000002b0
.L_6:


//--------------------- .nv.info.attn_fwd         --------------------------
	.section	.nv.info.attn_fwd,"",@"SHT_CUDA_INFO"
	.sectionflags	@""
	.align	4


	//----- nvinfo : EIATTR_CUDA_API_VERSION
	.align		4
        /*0000*/ 	.byte	0x04, 0x37
        /*0002*/ 	.short	(.L_8 - .L_7)
.L_7:
        /*0004*/ 	.word	0x00000082


	//----- nvinfo : EIATTR_SW2861232_WAR
	.align		4
.L_8:
        /*0008*/ 	.byte	0x01, 0x35
	.zero		2


	//----- nvinfo : EIATTR_PARAM_CBANK
	.align		4
        /*000c*/ 	.byte	0x04, 0x0a
        /*000e*/ 	.short	(.L_10 - .L_9)
	.align		4
.L_9:
        /*0010*/ 	.word	index@(.nv.constant0.attn_fwd)
        /*0014*/ 	.short	0x0160
        /*0016*/ 	.short	0x0088


	//----- nvinfo : EIATTR_CBANK_PARAM_SIZE
	.align		4
.L_10:
        /*0018*/ 	.byte	0x03, 0x19
        /*001a*/ 	.short	0x0088


	//----- nvinfo : EIATTR_KPARAM_INFO
	.align		4
        /*001c*/ 	.byte	0x04, 0x17
        /*001e*/ 	.short	(.L_12 - .L_11)
.L_11:
        /*0020*/ 	.word	0x00000000
        /*0024*/ 	.short	0x0019
        /*0026*/ 	.short	0x0080
        /*0028*/ 	.byte	0x00, 0xf4, 0x21, 0x00


	//----- nvinfo : EIATTR_KPARAM_INFO
	.align		4
.L_12:
        /*002c*/ 	.byte	0x04, 0x17
        /*002e*/ 	.short	(.L_14 - .L_13)
.L_13:
        /*0030*/ 	.word	0x00000000
        /*0034*/ 	.short	0x0018
        /*0036*/ 	.short	0x0078
        /*0038*/ 	.byte	0x00, 0xf4, 0x21, 0x00


	//----- nvinfo : EIATTR_KPARAM_INFO
	.align		4
.L_14:
        /*003c*/ 	.byte	0x04, 0x17
        /*003e*/ 	.short	(.L_16 - .L_15)
.L_15:
        /*0040*/ 	.word	0x00000000
        /*0044*/ 	.short	0x0017
        /*0046*/ 	.short	0x0070
        /*0048*/ 	.byte	0x00, 0xf0, 0x11, 0x00


	//----- nvinfo : EIATTR_KPARAM_INFO
	.align		4
.L_16:
        /*004c*/ 	.byte	0x04, 0x17
        /*004e*/ 	.short	(.L_18 - .L_17)
.L_17:
        /*0050*/ 	.word	0x00000000
        /*0054*/ 	.short	0x0016
        /*0056*/ 	.short	0x006c
        /*0058*/ 	.byte	0x00, 0xf0, 0x11, 0x00


	//----- nvinfo : EIATTR_KPARAM_INFO
	.align		4
.L_18:
        /*005c*/ 	.byte	0x04, 0x17
        /*005e*/ 	.short	(.L_20 - .L_19)
.L_19:
        /*0060*/ 	.word	0x00000000
        /*0064*/ 	.short	0x0015
        /*0066*/ 	.short	0x0068
        /*0068*/ 	.byte	0x00, 0xf0, 0x11, 0x00


	//----- nvinfo : EIATTR_KPARAM_INFO
	.align		4
.L_20:
        /*006c*/ 	.byte	0x04, 0x17
        /*006e*/ 	.short	(.L_22 - .L_21)
.L_21:
        /*0070*/ 	.word	0x00000000
        /*0074*/ 	.short	0x0014
        /*0076*/ 	.short	0x0064
        /*0078*/ 	.byte	0x00, 0xf0, 0x11, 0x00


	//----- nvinfo : EIATTR_KPARAM_INFO
	.align		4
.L_22:
        /*007c*/ 	.byte	0x04, 0x17
        /*007e*/ 	.short	(.L_24 - .L_23)
.L_23:
        /*0080*/ 	.word	0x00000000
        /*0084*/ 	.short	0x0013
        /*0086*/ 	.short	0x0060
        /*0088*/ 	.byte	0x00, 0xf0, 0x11, 0x00


	//----- nvinfo : EIATTR_KPARAM_INFO
	.align		4
.L_24:
        /*008c*/ 	.byte	0x04, 0x17
        /*008e*/ 	.short	(.L_26 - .L_25)
.L_25:
        /*0090*/ 	.word	0x00000000
        /*0094*/ 	.short	0x0012
        /*0096*/ 	.short	0x005c
        /*0098*/ 	.byte	0x00, 0xf0, 0x11, 0x00


	//----- nvinfo : EIATTR_KPARAM_INFO
	.align		4
.L_26:
        /*009c*/ 	.byte	0x04, 0x17
        /*009e*/ 	.short	(.L_28 - .L_27)
.L_27:
        /*00a0*/ 	.word	0x00000000
        /*00a4*/ 	.short	0x0011
        /*00a6*/ 	.short	0x0058
        /*00a8*/ 	.byte	0x00, 0xf0, 0x11, 0x00


	//----- nvinfo : EIATTR_KPARAM_INFO
	.align		4
.L_28:
        /*00ac*/ 	.byte	0x04, 0x17
        /*00ae*/ 	.short	(.L_30 - .L_29)
.L_29:
        /*00b0*/ 	.word	0x00000000
        /*00b4*/ 	.short	0x0010
        /*00b6*/ 	.short	0x0054
        /*00b8*/ 	.byte	0x00, 0xf0, 0x11, 0x00


	//----- nvinfo : EIATTR_KPARAM_INFO
	.align		4
.L_30:
        /*00bc*/ 	.byte	0x04, 0x17
        /*00be*/ 	.short	(.L_32 - .L_31)
.L_31:
        /*00c0*/ 	.word	0x00000000
        /*00c4*/ 	.short	0x000f
        /*00c6*/ 	.short	0x0050
        /*00c8*/ 	.byte	0x00, 0xf0, 0x11, 0x00


	//----- nvinfo : EIATTR_KPARAM_INFO
	.align		4
.L_32:
        /*00cc*/ 	.byte	0x04, 0x17
        /*00ce*/ 	.short	(.L_34 - .L_33)
.L_33:
        /*00d0*/ 	.word	0x00000000
        /*00d4*/ 	.short	0x000e
        /*00d6*/ 	.short	0x004c
        /*00d8*/ 	.byte	0x00, 0xf0, 0x11, 0x00


	//----- nvinfo : EIATTR_KPARAM_INFO
	.align		4
.L_34:
        /*00dc*/ 	.byte	0x04, 0x17
        /*00de*/ 	.short	(.L_36 - .L_35)
.L_35:
        /*00e0*/ 	.word	0x00000000
        /*00e4*/ 	.short	0x000d
        /*00e6*/ 	.short	0x0048
        /*00e8*/ 	.byte	0x00, 0xf0, 0x11, 0x00


	//----- nvinfo : EIATTR_KPARAM_INFO
	.align		4
.L_36:
        /*00ec*/ 	.byte	0x04, 0x17
        /*00ee*/ 	.short	(.L_38 - .L_37)
.L_37:
        /*00f0*/ 	.word	0x00000000
        /*00f4*/ 	.short	0x000c
        /*00f6*/ 	.short	0x0044
        /*00f8*/ 	.byte	0x00, 0xf0, 0x11, 0x00


	//----- nvinfo : EIATTR_KPARAM_INFO
	.align		4
.L_38:
        /*00fc*/ 	.byte	0x04, 0x17
        /*00fe*/ 	.short	(.L_40 - .L_39)
.L_39:
        /*0100*/ 	.word	0x00000000
        /*0104*/ 	.short	0x000b
        /*0106*/ 	.short	0x0040
        /*0108*/ 	.byte	0x00, 0xf0, 0x11, 0x00


	//----- nvinfo : EIATTR_KPARAM_INFO
	.align		4
.L_40:
        /*010c*/ 	.byte	0x04, 0x17
        /*010e*/ 	.short	(.L_42 - .L_41)
.L_41:
        /*0110*/ 	.word	0x00000000
        /*0114*/ 	.short	0x000a
        /*0116*/ 	.short	0x003c
        /*0118*/ 	.byte	0x00, 0xf0, 0x11, 0x00


	//----- nvinfo : EIATTR_KPARAM_INFO
	.align		4
.L_42:
        /*011c*/ 	.byte	0x04, 0x17
        /*011e*/ 	.short	(.L_44 - .L_43)
.L_43:
        /*0120*/ 	.word	0x00000000
        /*0124*/ 	.short	0x0009
        /*0126*/ 	.short	0x0038
        /*0128*/ 	.byte	0x00, 0xf0, 0x11, 0x00


	//----- nvinfo : EIATTR_KPARAM_INFO
	.align		4
.L_44:
        /*012c*/ 	.byte	0x04, 0x17
        /*012e*/ 	.short	(.L_46 - .L_45)
.L_45:
        /*0130*/ 	.word	0x00000000
        /*0134*/ 	.short	0x0008
        /*0136*/ 	.short	0x0034
        /*0138*/ 	.byte	0x00, 0xf0, 0x11, 0x00


	//----- nvinfo : EIATTR_KPARAM_INFO
	.align		4
.L_46:
        /*013c*/ 	.byte	0x04, 0x17
        /*013e*/ 	.short	(.L_48 - .L_47)
.L_47:
        /*0140*/ 	.word	0x00000000
        /*0144*/ 	.short	0x0007
        /*0146*/ 	.short	0x0030
        /*0148*/ 	.byte	0x00, 0xf0, 0x11, 0x00


	//----- nvinfo : EIATTR_KPARAM_INFO
	.align		4
.L_48:
        /*014c*/ 	.byte	0x04, 0x17
        /*014e*/ 	.short	(.L_50 - .L_49)
.L_49:
        /*0150*/ 	.word	0x00000000
        /*0154*/ 	.short	0x0006
        /*0156*/ 	.short	0x002c
        /*0158*/ 	.byte	0x00, 0xf0, 0x11, 0x00


	//----- nvinfo : EIATTR_KPARAM_INFO
	.align		4
.L_50:
        /*015c*/ 	.byte	0x04, 0x17
        /*015e*/ 	.short	(.L_52 - .L_51)
.L_51:
        /*0160*/ 	.word	0x00000000
        /*0164*/ 	.short	0x0005
        /*0166*/ 	.short	0x0028
        /*0168*/ 	.byte	0x00, 0xf0, 0x11, 0x00


	//----- nvinfo : EIATTR_KPARAM_INFO
	.align		4
.L_52:
        /*016c*/ 	.byte	0x04, 0x17
        /*016e*/ 	.short	(.L_54 - .L_53)
.L_53:
        /*0170*/ 	.word	0x00000000
        /*0174*/ 	.short	0x0004
        /*0176*/ 	.short	0x0020
        /*0178*/ 	.byte	0x00, 0xf4, 0x21, 0x00


	//----- nvinfo : EIATTR_KPARAM_INFO
	.align		4
.L_54:
        /*017c*/ 	.byte	0x04, 0x17
        /*017e*/ 	.short	(.L_56 - .L_55)
.L_55:
        /*0180*/ 	.word	0x00000000
        /*0184*/ 	.short	0x0003
        /*0186*/ 	.short	0x0018
        /*0188*/ 	.byte	0x00, 0xf4, 0x21, 0x00


	//----- nvinfo : EIATTR_KPARAM_INFO
	.align		4
.L_56:
        /*018c*/ 	.byte	0x04, 0x17
        /*018e*/ 	.short	(.L_58 - .L_57)
.L_57:
        /*0190*/ 	.word	0x00000000
        /*0194*/ 	.short	0x0002
        /*0196*/ 	.short	0x0010
        /*0198*/ 	.byte	0x00, 0xf4, 0x21, 0x00


	//----- nvinfo : EIATTR_KPARAM_INFO
	.align		4
.L_58:
        /*019c*/ 	.byte	0x04, 0x17
        /*019e*/ 	.short	(.L_60 - .L_59)
.L_59:
        /*01a0*/ 	.word	0x00000000
        /*01a4*/ 	.short	0x0001
        /*01a6*/ 	.short	0x0008
        /*01a8*/ 	.byte	0x00, 0xf4, 0x21, 0x00


	//----- nvinfo : EIATTR_KPARAM_INFO
	.align		4
.L_60:
        /*01ac*/ 	.byte	0x04, 0x17
        /*01ae*/ 	.short	(.L_62 - .L_61)
.L_61:
        /*01b0*/ 	.word	0x00000000
        /*01b4*/ 	.short	0x0000
        /*01b6*/ 	.short	0x0000
        /*01b8*/ 	.byte	0x00, 0xf4, 0x21, 0x00


	//----- nvinfo : EIATTR_MAXREG_COUNT
	.align		4
.L_62:
        /*01bc*/ 	.byte	0x03, 0x1b
        /*01be*/ 	.short	0x00ff


	//----- nvinfo : EIATTR_NUM_BARRIERS
	.align		4
        /*01c0*/ 	.byte	0x02, 0x4c
        /*01c2*/ 	.byte	0x01
	.zero		1


	//----- nvinfo : EIATTR_ANNOTATIONS
	.align		4
        /*01c4*/ 	.byte	0x04, 0x55
        /*01c6*/ 	.short	(.L_64 - .L_63)


	//   ....[0]....
.L_63:
        /*01c8*/ 	.word	0x00000001
        /*01cc*/ 	.byte	0xb0, 0x1d, 0x00, 0x00, 0x01, 0x00, 0x00, 0x00, 0xf0, 0x1d, 0x00, 0x00, 0x01, 0x00, 0x00, 0x00
        /* <DEDUP_REMOVED lines=84> */
        /*071c*/ 	.byte	0x10, 0x58, 0x00, 0x00, 0x01, 0x00, 0x00, 0x00, 0x80, 0x58, 0x00, 0x00


	//----- nvinfo : EIATTR_MERCURY_ISA_VERSION
	.align		4
.L_64:
        /*0728*/ 	.byte	0x03, 0x5f
        /*072a*/ 	.short	0x0000


	//----- nvinfo : EIATTR_COOP_GROUP_MASK_REGIDS
	.align		4
        /*072c*/ 	.byte	0x04, 0x29
        /*072e*/ 	.short	(.L_66 - .L_65)


	//   ....[0]....
.L_65:
        /*0730*/ 	.word	0xffffffff


	//   ....[1]....
        /*0734*/ 	.word	0xffffffff


	//   ....[2]....
        /*0738*/ 	.word	0xffffffff


	//   ....[3]....
        /*073c*/ 	.word	0xffffffff


	//   ....[4]....
        /*0740*/ 	.word	0xffffffff


	//   ....[5]....
        /*0744*/ 	.word	0xffffffff


	//   ....[6]....
        /*0748*/ 	.word	0xffffffff


	//   ....[7]....
        /*074c*/ 	.word	0xffffffff


	//   ....[8]....
        /*0750*/ 	.word	0xffffffff


	//   ....[9]....
        /*0754*/ 	.word	0xffffffff


	//   ....[10]....
        /*0758*/ 	.word	0xffffffff


	//   ....[11]....
        /*075c*/ 	.word	0xffffffff


	//   ....[12]....
        /*0760*/ 	.word	0xffffffff


	//   ....[13]....
        /*0764*/ 	.word	0xffffffff


	//   ....[14]....
        /*0768*/ 	.word	0xffffffff


	//   ....[15]....
        /*076c*/ 	.word	0xffffffff


	//   ....[16]....
        /*0770*/ 	.word	0xffffffff


	//   ....[17]....
        /*0774*/ 	.word	0xffffffff


	//   ....[18]....
        /*0778*/ 	.word	0xffffffff


	//   ....[19]....
        /*077c*/ 	.word	0xffffffff


	//----- nvinfo : EIATTR_COOP_GROUP_INSTR_OFFSETS
	.align		4
.L_66:
        /*0780*/ 	.byte	0x04, 0x28
        /*0782*/ 	.short	(.L_68 - .L_67)


	//   ....[0]....
.L_67:
        /*0784*/ 	.word	0x00005170


	//   ....[1]....
        /*0788*/ 	.word	0x00005180


	//   ....[2]....
        /*078c*/ 	.word	0x00005190


	//   ....[3]....
        /*0790*/ 	.word	0x000051a0


	//   ....[4]....
        /*0794*/ 	.word	0x000051f0


	//   ....[5]....
        /*0798*/ 	.word	0x00005200


	//   ....[6]....
        /*079c*/ 	.word	0x00005210


	//   ....[7]....
        /*07a0*/ 	.word	0x00005220


	//   ....[8]....
        /*07a4*/ 	.word	0x000052f0


	//   ....[9]....
        /*07a8*/ 	.word	0x00005310


	//   ....[10]....
        /*07ac*/ 	.word	0x000055e0


	//   ....[11]....
        /*07b0*/ 	.word	0x000055f0


	//   ....[12]....
        /*07b4*/ 	.word	0x00005610


	//   ....[13]....
        /*07b8*/ 	.word	0x00005620


	//   ....[14]....
        /*07bc*/ 	.word	0x00005670


	//   ....[15]....
        /*07c0*/ 	.word	0x00005680


	//   ....[16]....
        /*07c4*/ 	.word	0x00005690


	//   ....[17]....
        /*07c8*/ 	.word	0x000056a0


	//   ....[18]....
        /*07cc*/ 	.word	0x00005760


	//   ....[19]....
        /*07d0*/ 	.word	0x00005780


	//----- nvinfo : EIATTR_EXIT_INSTR_OFFSETS
	.align		4
.L_68:
        /*07d4*/ 	.byte	0x04, 0x1c
        /*07d6*/ 	.short	(.L_70 - .L_69)


	//   ....[0]....
.L_69:
        /*07d8*/ 	.word	0x00009bf0


	//   ....[1]....
        /*07dc*/ 	.word	0x00009c90


	//----- nvinfo : EIATTR_REQNTID
	.align		4
.L_70:
        /*07e0*/ 	.byte	0x04, 0x10
        /*07e2*/ 	.short	(.L_72 - .L_71)
.L_71:
        /*07e4*/ 	.word	0x00000080
        /*07e8*/ 	.word	0x00000001
        /*07ec*/ 	.word	0x00000001
.L_72:


//--------------------- .nv.callgraph             --------------------------
	.section	.nv.callgraph,"",@"SHT_CUDA_CALLGRAPH"
	.align	4
	.sectionentsize	8
	.align		4
        /*0000*/ 	.word	0x00000000
	.align		4
        /*0004*/ 	.word	0xffffffff
	.align		4
        /*0008*/ 	.word	0x00000000
	.align		4
        /*000c*/ 	.word	0xfffffffe
	.align		4
        /*0010*/ 	.word	0x00000000
	.align		4
        /*0014*/ 	.word	0xfffffffd
	.align		4
        /*0018*/ 	.word	0x00000000
	.align		4
        /*001c*/ 	.word	0xfffffffc


//--------------------- .nv.rel.action            --------------------------
	.section	.nv.rel.action,"",@"SHT_CUDA_RELOCINFO"
	.align	8
	.sectionentsize	8
        /*0000*/ 	.byte	0x73, 0x00, 0x00, 0x00, 0x00, 0x00, 0x00, 0x00, 0x00, 0x00, 0x00, 0x11, 0x25, 0x00, 0x05, 0x36


//--------------------- .nv.constant4             --------------------------
	.section	.nv.constant4,"a",@progbits
	.align	8
	.align		8
.nv.constant4:
        /*0000*/ 	.dword	_$_str


//--------------------- .nv.constant0.attn_fwd    --------------------------
	.section	.nv.constant0.attn_fwd,"a",@progbits
	.sectionflags	@""
	.align	4
.nv.constant0.attn_fwd:
	.zero		488


//--------------------- .text.attn_fwd            --------------------------
	.section	.text.attn_fwd,"ax",@progbits
	.sectioninfo	@"SHI_REGISTERS=255"
	.align	128
        .global         attn_fwd
        .type           attn_fwd,@function
        .size           attn_fwd,(.L_x_3 - attn_fwd)
        .other          attn_fwd,@"STO_CUDA_ENTRY STV_DEFAULT"
attn_fwd:
.text.attn_fwd:
[----:B------:R-:W-:Y:S02]  /*0000*/  IMAD.MOV.U32 R1, RZ, RZ, c[0x0][0x28] ;  /* 0x00000a00ff017624 */ /* 0x000fe400078e00ff */
[----:B------:R-:W0:Y:S01]  /*0010*/  S2R R29, SR_CTAID.X ;  /* 0x00000000001d7919 */ /* 0x000e220000002500 */
[----:B------:R-:W-:Y:S01]  /*0020*/  MOV R3, c[0x0][0x198] ;  /* 0x0000660000037a02 */ /* 0x000fe20000000f00 */
[----:B------:R-:W-:Y:S01]  /*0030*/  ULDC.64 UR6, c[0x0][0x118] ;  /* 0x0000460000067ab9 */ /* 0x000fe20000000a00 */
[----:B------:R-:W-:Y:S01]  /*0040*/  IADD3 R1, R1, -0x2b0, RZ ;  /* 0xfffffd5001017810 */ /* 0x000fe20007ffe0ff */
[----:B------:R-:W1:Y:S04]  /*0050*/  S2R R58, SR_TID.X ;  /* 0x00000000003a7919 */ /* 0x000e680000002100 */
[----:B------:R-:W2:Y:S01]  /*0060*/  S2R R28, SR_CTAID.Y ;  /* 0x00000000001c7919 */ /* 0x000ea20000002600 */
[----:B0-----:R-:W-:Y:S01]  /*0070*/  IMAD.SHL.U32 R29, R29, 0x20, RZ ;  /* 0x000000201d1d7824 */ /* 0x001fe200078e00ff */
[----:B-1----:R-:W-:-:S04]  /*0080*/  SHF.R.U32.HI R9, RZ, 0x5, R58 ;  /* 0x00000005ff097819 */ /* 0x002fc8000001163a */
[----:B------:R-:W-:Y:S02]  /*0090*/  LOP3.LUT R2, R29, 0x1f, R58, 0xf8, !PT ;  /* 0x0000001f1d027812 */ /* 0x000fe400078ef83a */
[----:B------:R-:W-:Y:S01]  /*00a0*/  SGXT.U32 R9, R9, 0x2 ;  /* 0x000000020909781a */ /* 0x000fe20000000000 */
[----:B--2---:R-:W-:Y:S02]  /*00b0*/  IMAD R0, R28, c[0x0][0x190], RZ ;  /* 0x000064001c007a24 */ /* 0x004fe400078e02ff */
[----:B------:R-:W-:Y:S02]  /*00c0*/  IMAD R4, R2, c[0x0][0x194], RZ ;  /* 0x0000650002047a24 */ /* 0x000fe400078e02ff */
[----:B------:R-:W-:Y:S02]  /*00d0*/  IMAD R11, R9, c[0x0][0x198], RZ ;  /* 0x00006600090b7a24 */ /* 0x000fe400078e02ff */
[----:B------:R-:W-:Y:S02]  /*00e0*/  IMAD.SHL.U32 R2, R0, 0x2, RZ ;  /* 0x0000000200027824 */ /* 0x000fe400078e00ff */
[----:B------:R-:W-:Y:S01]  /*00f0*/  IMAD.SHL.U32 R5, R4, 0x2, RZ ;  /* 0x0000000204057824 */ /* 0x000fe200078e00ff */
[----:B------:R-:W-:Y:S01]  /*0100*/  LEA R13, R3, R11, 0x2 ;  /* 0x0000000b030d7211 */ /* 0x000fe200078e10ff */
[----:B------:R-:W-:-:S03]  /*0110*/  IMAD.HI R0, R0, 0x2, RZ ;  /* 0x0000000200007827 */ /* 0x000fc600078e02ff */
[----:B------:R-:W-:Y:S01]  /*0120*/  IADD3 R2, P0, P1, R5, c[0x0][0x160], R2 ;  /* 0x0000580005027a10 */ /* 0x000fe2000791e002 */
[----:B------:R-:W-:-:S04]  /*0130*/  IMAD.HI R7, R4, 0x2, RZ ;  /* 0x0000000204077827 */ /* 0x000fc800078e02ff */
[----:B------:R-:W-:Y:S01]  /*0140*/  IMAD R15, R3, 0x4, R13 ;  /* 0x00000004030f7824 */ /* 0x000fe200078e020d */
[----:B------:R-:W-:Y:S02]  /*0150*/  IADD3.X R0, R7, c[0x0][0x164], R0, P0, P1 ;  /* 0x0000590007007a10 */ /* 0x000fe400007e2400 */
[-C--:B------:R-:W-:Y:S01]  /*0160*/  LEA R4, P0, R11, R2.reuse, 0x1 ;  /* 0x000000020b047211 */ /* 0x080fe200078008ff */
[----:B------:R-:W-:Y:S01]  /*0170*/  IMAD R17, R3, 0x4, R15 ;  /* 0x0000000403117824 */ /* 0x000fe200078e020f */
[----:B------:R-:W-:Y:S02]  /*0180*/  LEA R6, P1, R15, R2, 0x1 ;  /* 0x000000020f067211 */ /* 0x000fe400078208ff */
[----:B------:R-:W-:Y:S02]  /*0190*/  LEA.HI.X.SX32 R5, R11, R0, 0x1, P0 ;  /* 0x000000000b057211 */ /* 0x000fe400000f0eff */
[----:B------:R-:W-:Y:S02]  /*01a0*/  LEA R10, P0, R13, R2, 0x1 ;  /* 0x000000020d0a7211 */ /* 0x000fe400078008ff */
[----:B------:R-:W-:-:S02]  /*01b0*/  LEA.HI.X.SX32 R7, R15, R0, 0x1, P1 ;  /* 0x000000000f077211 */ /* 0x000fc400008f0eff */
[----:B------:R-:W-:Y:S01]  /*01c0*/  LEA.HI.X.SX32 R11, R13, R0, 0x1, P0 ;  /* 0x000000000d0b7211 */ /* 0x000fe200000f0eff */
[----:B------:R-:W2:Y:S01]  /*01d0*/  LDG.E.U16 R5, [R4.64] ;  /* 0x0000000604057981 */ /* 0x000ea2000c1e1500 */
[----:B------:R-:W-:Y:S02]  /*01e0*/  LEA R12, P0, R17, R2, 0x1 ;  /* 0x00000002110c7211 */ /* 0x000fe400078008ff */
[----:B------:R-:W-:Y:S01]  /*01f0*/  LEA R15, R3, R17, 0x2 ;  /* 0x00000011030f7211 */ /* 0x000fe200078e10ff */
[----:B------:R-:W3:Y:S01]  /*0200*/  LDG.E.U16 R7, [R6.64] ;  /* 0x0000000606077981 */ /* 0x000ee2000c1e1500 */
[----:B------:R-:W-:Y:S02]  /*0210*/  LEA.HI.X.SX32 R13, R17, R0, 0x1, P0 ;  /* 0x00000000110d7211 */ /* 0x000fe400000f0eff */
[----:B------:R-:W-:Y:S01]  /*0220*/  LEA R14, P0, R15, R2, 0x1 ;  /* 0x000000020f0e7211 */ /* 0x000fe200078008ff */
[----:B------:R-:W-:Y:S01]  /*0230*/  IMAD R17, R3, 0x4, R15 ;  /* 0x0000000403117824 */ /* 0x000fe200078e020f */
[----:B------:R0:W4:Y:S02]  /*0240*/  LDG.E.U16 R11, [R10.64] ;  /* 0x000000060a0b7981 */ /* 0x000124000c1e1500 */
[----:B------:R-:W-:Y:S01]  /*0250*/  LEA.HI.X.SX32 R15, R15, R0, 0x1, P0 ;  /* 0x000000000f0f7211 */ /* 0x000fe200000f0eff */
[----:B------:R-:W-:Y:S01]  /*0260*/  IMAD R19, R3, 0x4, R17 ;  /* 0x0000000403137824 */ /* 0x000fe200078e0211 */
[----:B------:R1:W5:Y:S01]  /*0270*/  LDG.E.U16 R13, [R12.64] ;  /* 0x000000060c0d7981 */ /* 0x000362000c1e1500 */
[----:B------:R-:W-:-:S03]  /*0280*/  LEA R16, P0, R17, R2, 0x1 ;  /* 0x0000000211107211 */ /* 0x000fc600078008ff */
[----:B------:R-:W-:Y:S01]  /*0290*/  LEA R21, R3, R19, 0x2 ;  /* 0x0000001303157211 */ /* 0x000fe200078e10ff */
[----:B------:R-:W2:Y:S01]  /*02a0*/  LDG.E.U16 R15, [R14.64] ;  /* 0x000000060e0f7981 */ /* 0x000ea2000c1e1500 */
[----:B------:R-:W-:Y:S02]  /*02b0*/  LEA.HI.X.SX32 R17, R17, R0, 0x1, P0 ;  /* 0x0000000011117211 */ /* 0x000fe400000f0eff */
[-C--:B------:R-:W-:Y:S01]  /*02c0*/  LEA R18, P1, R19, R2.reuse, 0x1 ;  /* 0x0000000213127211 */ /* 0x080fe200078208ff */
[----:B------:R-:W-:Y:S01]  /*02d0*/  IMAD R23, R3, 0x4, R21 ;  /* 0x0000000403177824 */ /* 0x000fe200078e0215 */
[----:B------:R-:W-:Y:S01]  /*02e0*/  LEA R20, P0, R21, R2, 0x1 ;  /* 0x0000000215147211 */ /* 0x000fe200078008ff */
[----:B------:R0:W2:Y:S02]  /*02f0*/  LDG.E.U16 R53, [R16.64] ;  /* 0x0000000610357981 */ /* 0x0000a4000c1e1500 */
[----:B------:R-:W-:Y:S01]  /*0300*/  IMAD R25, R3, 0x4, R23 ;  /* 0x0000000403197824 */ /* 0x000fe200078e0217 */
[----:B------:R-:W-:-:S04]  /*0310*/  LEA.HI.X.SX32 R21, R21, R0, 0x1, P0 ;  /* 0x0000000015157211 */ /* 0x000fc800000f0eff */
[----:B------:R-:W-:Y:S01]  /*0320*/  LEA R27, R3, R25, 0x2 ;  /* 0x00000019031b7211 */ /* 0x000fe200078e10ff */
[----:B------:R0:W2:Y:S01]  /*0330*/  LDG.E.U16 R57, [R20.64] ;  /* 0x0000000614397981 */ /* 0x0000a2000c1e1500 */
[----:B------:R-:W-:Y:S02]  /*0340*/  LEA.HI.X.SX32 R19, R19, R0, 0x1, P1 ;  /* 0x0000000013137211 */ /* 0x000fe400008f0eff */
[----:B------:R-:W-:Y:S01]  /*0350*/  LEA R22, P0, R23, R2, 0x1 ;  /* 0x0000000217167211 */ /* 0x000fe200078008ff */
[----:B------:R-:W-:Y:S02]  /*0360*/  IMAD R31, R3, 0x4, R27 ;  /* 0x00000004031f7824 */ /* 0x000fe400078e021b */
[----:B------:R0:W2:Y:S01]  /*0370*/  LDG.E.U16 R55, [R18.64] ;  /* 0x0000000612377981 */ /* 0x0000a2000c1e1500 */
[----:B------:R-:W-:Y:S02]  /*0380*/  LEA.HI.X.SX32 R23, R23, R0, 0x1, P0 ;  /* 0x0000000017177211 */ /* 0x000fe400000f0eff */
[----:B------:R-:W-:-:S02]  /*0390*/  LEA R24, P0, R25, R2, 0x1 ;  /* 0x0000000219187211 */ /* 0x000fc400078008ff */
[----:B------:R-:W-:Y:S01]  /*03a0*/  LEA R26, P1, R27, R2, 0x1 ;  /* 0x000000021b1a7211 */ /* 0x000fe200078208ff */
[----:B------:R1:W2:Y:S01]  /*03b0*/  LDG.E.U16 R59, [R22.64] ;  /* 0x00000006163b7981 */ /* 0x0002a2000c1e1500 */
[----:B------:R-:W-:Y:S01]  /*03c0*/  LEA.HI.X.SX32 R25, R25, R0, 0x1, P0 ;  /* 0x0000000019197211 */ /* 0x000fe200000f0eff */
[----:B0-----:R-:W-:Y:S01]  /*03d0*/  IMAD R19, R3, 0x4, R31 ;  /* 0x0000000403137824 */ /* 0x001fe200078e021f */
[----:B------:R-:W-:-:S03]  /*03e0*/  LEA R16, P0, R31, R2, 0x1 ;  /* 0x000000021f107211 */ /* 0x000fc600078008ff */
[----:B------:R0:W2:Y:S01]  /*03f0*/  LDG.E.U16 R61, [R24.64] ;  /* 0x00000006183d7981 */ /* 0x0000a2000c1e1500 */
[----:B------:R-:W-:Y:S02]  /*0400*/  LEA R21, R3, R19, 0x2 ;  /* 0x0000001303157211 */ /* 0x000fe400078e10ff */
[----:B------:R-:W-:Y:S02]  /*0410*/  LEA.HI.X.SX32 R17, R31, R0, 0x1, P0 ;  /* 0x000000001f117211 */ /* 0x000fe400000f0eff */
[----:B------:R-:W-:Y:S01]  /*0420*/  LEA R18, P0, R19, R2, 0x1 ;  /* 0x0000000213127211 */ /* 0x000fe200078008ff */
[----:B------:R-:W-:Y:S01]  /*0430*/  IMAD R31, R3, 0x4, R21 ;  /* 0x00000004031f7824 */ /* 0x000fe200078e0215 */
[-C--:B------:R-:W-:Y:S01]  /*0440*/  LEA.HI.X.SX32 R27, R27, R0.reuse, 0x1, P1 ;  /* 0x000000001b1b7211 */ /* 0x080fe200008f0eff */
[----:B------:R0:W2:Y:S01]  /*0450*/  LDG.E.U16 R65, [R16.64] ;  /* 0x0000000610417981 */ /* 0x0000a2000c1e1500 */
[----:B------:R-:W-:Y:S01]  /*0460*/  LEA.HI.X.SX32 R19, R19, R0, 0x1, P0 ;  /* 0x0000000013137211 */ /* 0x000fe200000f0eff */
[----:B------:R-:W-:Y:S01]  /*0470*/  IMAD R33, R3, 0x4, R31 ;  /* 0x0000000403217824 */ /* 0x000fe200078e021f */
[-C--:B------:R-:W-:Y:S01]  /*0480*/  LEA R20, P0, R21, R2.reuse, 0x1 ;  /* 0x0000000215147211 */ /* 0x080fe200078008ff */
[----:B------:R0:W2:Y:S01]  /*0490*/  LDG.E.U16 R63, [R26.64] ;  /* 0x000000061a3f7981 */ /* 0x0000a2000c1e1500 */
[----:B-1----:R-:W-:-:S02]  /*04a0*/  LEA R22, P1, R31, R2, 0x1 ;  /* 0x000000021f167211 */ /* 0x002fc400078208ff */
[----:B------:R-:W-:Y:S01]  /*04b0*/  LEA.HI.X.SX32 R21, R21, R0, 0x1, P0 ;  /* 0x0000000015157211 */ /* 0x000fe200000f0eff */
[----:B------:R1:W2:Y:S01]  /*04c0*/  LDG.E.U16 R67, [R18.64] ;  /* 0x0000000612437981 */ /* 0x0002a2000c1e1500 */
[----:B0-----:R-:W-:Y:S02]  /*04d0*/  LEA R24, P0, R33, R2, 0x1 ;  /* 0x0000000221187211 */ /* 0x001fe400078008ff */
[----:B------:R-:W-:Y:S01]  /*04e0*/  LEA R27, R3, R33, 0x2 ;  /* 0x00000021031b7211 */ /* 0x000fe200078e10ff */
[----:B------:R0:W2:Y:S01]  /*04f0*/  LDG.E.U16 R69, [R20.64] ;  /* 0x0000000614457981 */ /* 0x0000a2000c1e1500 */
[-C--:B------:R-:W-:Y:S02]  /*0500*/  LEA.HI.X.SX32 R25, R33, R0.reuse, 0x1, P0 ;  /* 0x0000000021197211 */ /* 0x080fe400000f0eff */
[----:B------:R-:W-:Y:S01]  /*0510*/  LEA.HI.X.SX32 R23, R31, R0, 0x1, P1 ;  /* 0x000000001f177211 */ /* 0x000fe200008f0eff */
[----:B------:R-:W-:Y:S01]  /*0520*/  IMAD R31, R3, 0x4, R27 ;  /* 0x00000004031f7824 */ /* 0x000fe200078e021b */
[C---:B------:R-:W-:Y:S01]  /*0530*/  LEA R16, P0, R27.reuse, R2, 0x1 ;  /* 0x000000021b107211 */ /* 0x040fe200078008ff */
[----:B------:R0:W2:Y:S03]  /*0540*/  LDG.E.U16 R73, [R24.64] ;  /* 0x0000000618497981 */ /* 0x0000a6000c1e1500 */
[----:B------:R-:W-:Y:S01]  /*0550*/  LEA.HI.X.SX32 R17, R27, R0, 0x1, P0 ;  /* 0x000000001b117211 */ /* 0x000fe200000f0eff */
[C---:B------:R-:W-:Y:S01]  /*0560*/  IMAD R27, R3.reuse, 0x4, R31 ;  /* 0x00000004031b7824 */ /* 0x040fe200078e021f */
[----:B------:R0:W2:Y:S04]  /*0570*/  LDG.E.U16 R71, [R22.64] ;  /* 0x0000000616477981 */ /* 0x0000a8000c1e1500 */
[----:B------:R-:W-:Y:S01]  /*0580*/  LEA R33, R3, R27, 0x2 ;  /* 0x0000001b03217211 */ /* 0x000fe200078e10ff */
[----:B------:R0:W2:Y:S01]  /*0590*/  LDG.E.U16 R75, [R16.64] ;  /* 0x00000006104b7981 */ /* 0x0000a2000c1e1500 */
[----:B-1----:R-:W-:-:S03]  /*05a0*/  LEA R18, P0, R31, R2, 0x1 ;  /* 0x000000021f127211 */ /* 0x002fc600078008ff */
[----:B0-----:R-:W-:Y:S01]  /*05b0*/  IMAD R23, R3, 0x4, R33 ;  /* 0x0000000403177824 */ /* 0x001fe200078e0221 */
[----:B------:R-:W-:Y:S02]  /*05c0*/  LEA.HI.X.SX32 R19, R31, R0, 0x1, P0 ;  /* 0x000000001f137211 */ /* 0x000fe400000f0eff */
[-C--:B------:R-:W-:Y:S01]  /*05d0*/  LEA R20, P0, R33, R2.reuse, 0x1 ;  /* 0x0000000221147211 */ /* 0x080fe200078008ff */
[----:B------:R-:W-:Y:S01]  /*05e0*/  IMAD R25, R3, 0x4, R23 ;  /* 0x0000000403197824 */ /* 0x000fe200078e0217 */
[----:B------:R-:W-:Y:S01]  /*05f0*/  LEA R26, P1, R27, R2, 0x1 ;  /* 0x000000021b1a7211 */ /* 0x000fe200078208ff */
[----:B------:R0:W2:Y:S01]  /*0600*/  LDG.E.U16 R77, [R18.64] ;  /* 0x00000006124d7981 */ /* 0x0000a2000c1e1500 */
[----:B------:R-:W-:Y:S02]  /*0610*/  LEA.HI.X.SX32 R21, R33, R0, 0x1, P0 ;  /* 0x0000000021157211 */ /* 0x000fe400000f0eff */
[----:B------:R-:W-:Y:S02]  /*0620*/  LEA R22, P0, R23, R2, 0x1 ;  /* 0x0000000217167211 */ /* 0x000fe400078008ff */
[----:B------:R-:W-:Y:S01]  /*0630*/  LEA R31, R3, R25, 0x2 ;  /* 0x00000019031f7211 */ /* 0x000fe200078e10ff */
[----:B------:R1:W3:Y:S01]  /*0640*/  LDG.E.U16 R81, [R20.64] ;  /* 0x0000000614517981 */ /* 0x0002e2000c1e1500 */
[----:B------:R-:W-:-:S02]  /*0650*/  LEA.HI.X.SX32 R27, R27, R0, 0x1, P1 ;  /* 0x000000001b1b7211 */ /* 0x000fc400008f0eff */
[----:B------:R-:W-:Y:S01]  /*0660*/  LEA.HI.X.SX32 R23, R23, R0, 0x1, P0 ;  /* 0x0000000017177211 */ /* 0x000fe200000f0eff */
[----:B------:R-:W-:Y:S01]  /*0670*/  IMAD R33, R3, 0x4, R31 ;  /* 0x0000000403217824 */ /* 0x000fe200078e021f */
[-C--:B------:R-:W-:Y:S01]  /*0680*/  LEA R16, P0, R25, R2.reuse, 0x1 ;  /* 0x0000000219107211 */ /* 0x080fe200078008ff */
[----:B------:R1:W4:Y:S01]  /*0690*/  LDG.E.U16 R79, [R26.64] ;  /* 0x000000061a4f7981 */ /* 0x000322000c1e1500 */
[----:B------:R-:W-:Y:S02]  /*06a0*/  LEA R24, P1, R31, R2, 0x1 ;  /* 0x000000021f187211 */ /* 0x000fe400078208ff */
[----:B------:R-:W-:Y:S01]  /*06b0*/  LEA.HI.X.SX32 R17, R25, R0, 0x1, P0 ;  /* 0x0000000019117211 */ /* 0x000fe200000f0eff */
[----:B------:R1:W4:Y:S01]  /*06c0*/  LDG.E.U16 R83, [R22.64] ;  /* 0x0000000616537981 */ /* 0x000322000c1e1500 */
[----:B0-----:R-:W-:Y:S01]  /*06d0*/  LEA R18, P0, R33, R2, 0x1 ;  /* 0x0000000221127211 */ /* 0x001fe200078008ff */
[----:B-1----:R-:W-:Y:S01]  /*06e0*/  IMAD R27, R3, 0x4, R33 ;  /* 0x00000004031b7824 */ /* 0x002fe200078e0221 */
[-C--:B------:R-:W-:Y:S01]  /*06f0*/  LEA.HI.X.SX32 R25, R31, R0.reuse, 0x1, P1 ;  /* 0x000000001f197211 */ /* 0x080fe200008f0eff */
[----:B------:R0:W4:Y:S01]  /*0700*/  LDG.E.U16 R85, [R16.64] ;  /* 0x0000000610557981 */ /* 0x000122000c1e1500 */
[----:B------:R-:W-:-:S02]  /*0710*/  LEA.HI.X.SX32 R19, R33, R0, 0x1, P0 ;  /* 0x0000000021137211 */ /* 0x000fc400000f0eff */
[----:B------:R-:W-:Y:S01]  /*0720*/  LEA R20, P0, R27, R2, 0x1 ;  /* 0x000000021b147211 */ /* 0x000fe200078008ff */
[----:B------:R1:W4:Y:S01]  /*0730*/  LDG.E.U16 R87, [R24.64] ;  /* 0x0000000618577981 */ /* 0x000322000c1e1500 */
[----:B------:R-:W-:Y:S02]  /*0740*/  LEA R31, R3, R27, 0x2 ;  /* 0x0000001b031f7211 */ /* 0x000fe400078e10ff */
[----:B------:R-:W-:Y:S01]  /*0750*/  LEA.HI.X.SX32 R21, R27, R0, 0x1, P0 ;  /* 0x000000001b157211 */ /* 0x000fe200000f0eff */
[----:B------:R0:W4:Y:S02]  /*0760*/  LDG.E.U16 R89, [R18.64] ;  /* 0x0000000612597981 */ /* 0x000124000c1e1500 */
[----:B------:R-:W-:Y:S01]  /*0770*/  IMAD R27, R3, 0x4, R31 ;  /* 0x00000004031b7824 */ /* 0x000fe200078e021f */
[----:B------:R-:W-:Y:S01]  /*0780*/  LEA R22, P0, R31, R2, 0x1 ;  /* 0x000000021f167211 */ /* 0x000fe200078008ff */
[----:B------:R1:W4:Y:S02]  /*0790*/  LDG.E.U16 R91, [R20.64] ;  /* 0x00000006145b7981 */ /* 0x000324000c1e1500 */
[----:B------:R-:W-:Y:S01]  /*07a0*/  IMAD R33, R3, 0x4, R27 ;  /* 0x0000000403217824 */ /* 0x000fe200078e021b */
[----:B------:R-:W-:-:S04]  /*07b0*/  LEA.HI.X.SX32 R23, R31, R0, 0x1, P0 ;  /* 0x000000001f177211 */ /* 0x000fc800000f0eff */
[----:B0-----:R-:W-:Y:S01]  /*07c0*/  LEA R16, P0, R33, R2, 0x1 ;  /* 0x0000000221107211 */ /* 0x001fe200078008ff */
[----:B------:R0:W5:Y:S01]  /*07d0*/  LDG.E.U16 R93, [R22.64] ;  /* 0x00000006165d7981 */ /* 0x000162000c1e1500 */
[----:B-1----:R-:W-:Y:S02]  /*07e0*/  LEA R25, R3, R33, 0x2 ;  /* 0x0000002103197211 */ /* 0x002fe400078e10ff */
[----:B------:R-:W-:Y:S02]  /*07f0*/  LEA.HI.X.SX32 R17, R33, R0, 0x1, P0 ;  /* 0x0000000021117211 */ /* 0x000fe400000f0eff */
[-C--:B------:R-:W-:Y:S01]  /*0800*/  LEA R18, P0, R25, R2.reuse, 0x1 ;  /* 0x0000000219127211 */ /* 0x080fe200078008ff */
[----:B------:R-:W-:Y:S01]  /*0810*/  IMAD R31, R3, 0x4, R25 ;  /* 0x00000004031f7824 */ /* 0x000fe200078e0219 */
[----:B------:R-:W-:Y:S01]  /*0820*/  LEA R26, P1, R27, R2, 0x1 ;  /* 0x000000021b1a7211 */ /* 0x000fe200078208ff */
[----:B------:R1:W5:Y:S01]  /*0830*/  LDG.E.U16 R97, [R16.64] ;  /* 0x0000000610617981 */ /* 0x000362000c1e1500 */
[----:B------:R-:W-:Y:S01]  /*0840*/  LEA.HI.X.SX32 R19, R25, R0, 0x1, P0 ;  /* 0x0000000019137211 */ /* 0x000fe200000f0eff */
[----:B------:R-:W-:Y:S01]  /*0850*/  IMAD R25, R3, 0x4, R31 ;  /* 0x0000000403197824 */ /* 0x000fe200078e021f */
[----:B------:R-:W-:-:S02]  /*0860*/  LEA R20, P0, R31, R2, 0x1 ;  /* 0x000000021f147211 */ /* 0x000fc400078008ff */
[-C--:B------:R-:W-:Y:S01]  /*0870*/  LEA.HI.X.SX32 R27, R27, R0.reuse, 0x1, P1 ;  /* 0x000000001b1b7211 */ /* 0x080fe200008f0eff */
[----:B------:R1:W5:Y:S01]  /*0880*/  LDG.E.U16 R99, [R18.64] ;  /* 0x0000000612637981 */ /* 0x000362000c1e1500 */
[----:B------:R-:W-:Y:S02]  /*0890*/  LEA R33, R3, R25, 0x2 ;  /* 0x0000001903217211 */ /* 0x000fe400078e10ff */
[----:B------:R-:W-:Y:S01]  /*08a0*/  LEA.HI.X.SX32 R21, R31, R0, 0x1, P0 ;  /* 0x000000001f157211 */ /* 0x000fe200000f0eff */
[----:B------:R1:W5:Y:S02]  /*08b0*/  LDG.E.U16 R95, [R26.64] ;  /* 0x000000061a5f7981 */ /* 0x000364000c1e1500 */
[----:B------:R-:W-:Y:S01]  /*08c0*/  IMAD R31, R3, 0x4, R33 ;  /* 0x00000004031f7824 */ /* 0x000fe200078e0221 */
[----:B0-----:R-:W-:Y:S01]  /*08d0*/  LEA R22, P0, R33, R2, 0x1 ;  /* 0x0000000221167211 */ /* 0x001fe200078008ff */
[----:B------:R0:W5:Y:S02]  /*08e0*/  LDG.E.U16 R101, [R20.64] ;  /* 0x0000000614657981 */ /* 0x000164000c1e1500 */
[----:B-1----:R-:W-:Y:S01]  /*08f0*/  IMAD R27, R3, 0x4, R31 ;  /* 0x00000004031b7824 */ /* 0x002fe200078e021f */
[----:B------:R-:W-:-:S02]  /*0900*/  LEA.HI.X.SX32 R23, R33, R0, 0x1, P0 ;  /* 0x0000000021177211 */ /* 0x000fc400000f0eff */
[----:B------:R-:W-:Y:S02]  /*0910*/  LEA R16, P0, R31, R2, 0x1 ;  /* 0x000000021f107211 */ /* 0x000fe400078008ff */
[----:B------:R-:W-:Y:S01]  /*0920*/  LEA R33, R3, R27, 0x2 ;  /* 0x0000001b03217211 */ /* 0x000fe200078e10ff */
[----:B------:R1:W5:Y:S01]  /*0930*/  LDG.E.U16 R105, [R22.64] ;  /* 0x0000000616697981 */ /* 0x000362000c1e1500 */
[----:B------:R-:W-:-:S03]  /*0940*/  LEA.HI.X.SX32 R17, R31, R0, 0x1, P0 ;  /* 0x000000001f117211 */ /* 0x000fc600000f0eff */
[----:B------:R-:W-:Y:S01]  /*0950*/  IMAD R31, R3, 0x4, R33 ;  /* 0x00000004031f7824 */ /* 0x000fe200078e0221 */
[----:B------:R-:W-:Y:S01]  /*0960*/  LEA R24, P1, R25, R2, 0x1 ;  /* 0x0000000219187211 */ /* 0x000fe200078208ff */
[----:B------:R0:W5:Y:S03]  /*0970*/  LDG.E.U16 R107, [R16.64] ;  /* 0x00000006106b7981 */ /* 0x000166000c1e1500 */
[----:B------:R-:W-:Y:S02]  /*0980*/  LEA R35, R3, R31, 0x2 ;  /* 0x0000001f03237211 */ /* 0x000fe400078e10ff */
[----:B------:R-:W-:Y:S02]  /*0990*/  LEA.HI.X.SX32 R25, R25, R0, 0x1, P1 ;  /* 0x0000000019197211 */ /* 0x000fe400008f0eff */
[----:B------:R-:W-:Y:S01]  /*09a0*/  LEA R18, P0, R27, R2, 0x1 ;  /* 0x000000021b127211 */ /* 0x000fe200078008ff */
[----:B------:R-:W-:-:S02]  /*09b0*/  IMAD R37, R3, 0x4, R35 ;  /* 0x0000000403257824 */ /* 0x000fc400078e0223 */
[----:B------:R1:W5:Y:S01]  /*09c0*/  LDG.E.U16 R103, [R24.64] ;  /* 0x0000000618677981 */ /* 0x000362000c1e1500 */
[----:B------:R-:W-:Y:S02]  /*09d0*/  LEA.HI.X.SX32 R19, R27, R0, 0x1, P0 ;  /* 0x000000001b137211 */ /* 0x000fe400000f0eff */
[-C--:B0-----:R-:W-:Y:S02]  /*09e0*/  LEA R20, P0, R31, R2.reuse, 0x1 ;  /* 0x000000021f147211 */ /* 0x081fe400078008ff */
[----:B------:R-:W-:Y:S01]  /*09f0*/  LEA R26, P1, R33, R2, 0x1 ;  /* 0x00000002211a7211 */ /* 0x000fe200078208ff */
[----:B------:R0:W5:Y:S01]  /*0a00*/  LDG.E.U16 R109, [R18.64] ;  /* 0x00000006126d7981 */ /* 0x000162000c1e1500 */
[----:B-1----:R-:W-:Y:S02]  /*0a10*/  LEA R25, R3, R37, 0x2 ;  /* 0x0000002503197211 */ /* 0x002fe400078e10ff */
[----:B------:R-:W-:-:S03]  /*0a20*/  LEA.HI.X.SX32 R21, R31, R0, 0x1, P0 ;  /* 0x000000001f157211 */ /* 0x000fc600000f0eff */
[----:B------:R-:W-:Y:S01]  /*0a30*/  IMAD R31, R3, 0x4, R25 ;  /* 0x00000004031f7824 */ /* 0x000fe200078e0219 */
[----:B------:R-:W-:Y:S01]  /*0a40*/  LEA.HI.X.SX32 R27, R33, R0, 0x1, P1 ;  /* 0x00000000211b7211 */ /* 0x000fe200008f0eff */
[----:B------:R1:W5:Y:S01]  /*0a50*/  LDG.E.U16 R113, [R20.64] ;  /* 0x0000000614717981 */ /* 0x000362000c1e1500 */
[----:B------:R-:W-:Y:S02]  /*0a60*/  LEA R22, P0, R35, R2, 0x1 ;  /* 0x0000000223167211 */ /* 0x000fe400078008ff */
[----:B------:R-:W-:Y:S01]  /*0a70*/  LEA R33, R3, R31, 0x2 ;  /* 0x0000001f03217211 */ /* 0x000fe200078e10ff */
[----:B------:R0:W5:Y:S01]  /*0a80*/  LDG.E.U16 R111, [R26.64] ;  /* 0x000000061a6f7981 */ /* 0x000162000c1e1500 */
[----:B------:R-:W-:-:S03]  /*0a90*/  LEA.HI.X.SX32 R23, R35, R0, 0x1, P0 ;  /* 0x0000000023177211 */ /* 0x000fc600000f0eff */
[----:B------:R-:W-:Y:S01]  /*0aa0*/  IMAD R35, R3, 0x4, R33 ;  /* 0x0000000403237824 */ /* 0x000fe200078e0221 */
[----:B------:R-:W-:Y:S01]  /*0ab0*/  LEA R16, P0, R37, R2, 0x1 ;  /* 0x0000000225107211 */ /* 0x000fe200078008ff */
[----:B------:R1:W5:Y:S03]  /*0ac0*/  LDG.E.U16 R115, [R22.64] ;  /* 0x0000000616737981 */ /* 0x000366000c1e1500 */
[----:B------:R-:W-:-:S05]  /*0ad0*/  LEA R39, R3, R35, 0x2 ;  /* 0x0000002303277211 */ /* 0x000fca00078e10ff */
[----:B0-----:R-:W-:Y:S01]  /*0ae0*/  IMAD R27, R3, 0x4, R39 ;  /* 0x00000004031b7824 */ /* 0x001fe200078e0227 */
[----:B------:R-:W-:Y:S02]  /*0af0*/  LEA.HI.X.SX32 R17, R37, R0, 0x1, P0 ;  /* 0x0000000025117211 */ /* 0x000fe400000f0eff */
[----:B------:R-:W-:Y:S02]  /*0b00*/  LEA R18, P0, R31, R2, 0x1 ;  /* 0x000000021f127211 */ /* 0x000fe400078008ff */
[----:B------:R-:W-:Y:S01]  /*0b10*/  LEA R37, R3, R27, 0x2 ;  /* 0x0000001b03257211 */ /* 0x000fe200078e10ff */
[----:B------:R0:W5:Y:S01]  /*0b20*/  LDG.E.U16 R117, [R16.64] ;  /* 0x0000000610757981 */ /* 0x000162000c1e1500 */
[----:B------:R-:W-:Y:S02]  /*0b30*/  LEA.HI.X.SX32 R19, R31, R0, 0x1, P0 ;  /* 0x000000001f137211 */ /* 0x000fe400000f0eff */
[-C--:B-1----:R-:W-:Y:S01]  /*0b40*/  LEA R20, P0, R33, R2.reuse, 0x1 ;  /* 0x0000000221147211 */ /* 0x082fe200078008ff */
[----:B------:R-:W-:Y:S01]  /*0b50*/  IMAD R31, R3, 0x4, R37 ;  /* 0x00000004031f7824 */ /* 0x000fe200078e0225 */
[----:B------:R-:W-:Y:S01]  /*0b60*/  LEA R24, P1, R25, R2, 0x1 ;  /* 0x0000000219187211 */ /* 0x000fe200078208ff */
[----:B------:R1:W5:Y:S01]  /*0b70*/  LDG.E.U16 R121, [R18.64] ;  /* 0x0000000612797981 */ /* 0x000362000c1e1500 */
[----:B------:R-:W-:-:S02]  /*0b80*/  LEA.HI.X.SX32 R21, R33, R0, 0x1, P0 ;  /* 0x0000000021157211 */ /* 0x000fc400000f0eff */
[----:B------:R-:W-:Y:S02]  /*0b90*/  LEA R33, R3, R31, 0x2 ;  /* 0x0000001f03217211 */ /* 0x000fe400078e10ff */
[----:B------:R-:W-:Y:S01]  /*0ba0*/  LEA R22, P0, R35, R2, 0x1 ;  /* 0x0000000223167211 */ /* 0x000fe200078008ff */
[----:B------:R1:W5:Y:S02]  /*0bb0*/  LDG.E.U16 R123, [R20.64] ;  /* 0x00000006147b7981 */ /* 0x000364000c1e1500 */
[----:B------:R-:W-:Y:S01]  /*0bc0*/  IMAD R41, R3, 0x4, R33 ;  /* 0x0000000403297824 */ /* 0x000fe200078e0221 */
[-C--:B------:R-:W-:Y:S02]  /*0bd0*/  LEA.HI.X.SX32 R25, R25, R0.reuse, 0x1, P1 ;  /* 0x0000000019197211 */ /* 0x080fe400008f0eff */
[----:B------:R-:W-:Y:S02]  /*0be0*/  LEA.HI.X.SX32 R23, R35, R0, 0x1, P0 ;  /* 0x0000000023177211 */ /* 0x000fe400000f0eff */
[----:B0-----:R-:W-:Y:S01]  /*0bf0*/  LEA R16, P1, R39, R2, 0x1 ;  /* 0x0000000227107211 */ /* 0x001fe200078208ff */
[----:B------:R0:W5:Y:S01]  /*0c00*/  LDG.E.U16 R119, [R24.64] ;  /* 0x0000000618777981 */ /* 0x000162000c1e1500 */
[----:B------:R-:W-:-:S02]  /*0c10*/  LEA R35, R3, R41, 0x2 ;  /* 0x0000002903237211 */ /* 0x000fc400078e10ff */
[----:B------:R-:W-:Y:S01]  /*0c20*/  LEA.HI.X.SX32 R17, R39, R0, 0x1, P1 ;  /* 0x0000000027117211 */ /* 0x000fe200008f0eff */
[----:B------:R1:W5:Y:S02]  /*0c30*/  LDG.E.U16 R125, [R22.64] ;  /* 0x00000006167d7981 */ /* 0x000364000c1e1500 */
[----:B------:R-:W-:Y:S02]  /*0c40*/  IMAD R39, R3, 0x4, R35 ;  /* 0x0000000403277824 */ /* 0x000fe400078e0223 */
[----:B------:R1:W5:Y:S01]  /*0c50*/  LDG.E.U16 R127, [R16.64] ;  /* 0x00000006107f7981 */ /* 0x000362000c1e1500 */
[----:B0-----:R-:W-:Y:S02]  /*0c60*/  LEA R24, P0, R27, R2, 0x1 ;  /* 0x000000021b187211 */ /* 0x001fe400078008ff */
[----:B------:R-:W-:Y:S02]  /*0c70*/  LEA R43, R3, R39, 0x2 ;  /* 0x00000027032b7211 */ /* 0x000fe400078e10ff */
[----:B------:R-:W-:-:S02]  /*0c80*/  LEA.HI.X.SX32 R25, R27, R0, 0x1, P0 ;  /* 0x000000001b197211 */ /* 0x000fc400000f0eff */
[-C--:B-1----:R-:W-:Y:S02]  /*0c90*/  LEA R18, P0, R37, R2.reuse, 0x1 ;  /* 0x0000000225127211 */ /* 0x082fe400078008ff */
[----:B------:R-:W-:Y:S01]  /*0ca0*/  LEA R26, P1, R33, R2, 0x1 ;  /* 0x00000002211a7211 */ /* 0x000fe200078208ff */
[----:B------:R0:W5:Y:S01]  /*0cb0*/  LDG.E.U16 R129, [R24.64] ;  /* 0x0000000618817981 */ /* 0x000162000c1e1500 */
[----:B------:R-:W-:Y:S01]  /*0cc0*/  LEA.HI.X.SX32 R19, R37, R0, 0x1, P0 ;  /* 0x0000000025137211 */ /* 0x000fe200000f0eff */
[----:B------:R-:W-:Y:S01]  /*0cd0*/  IMAD R37, R3, 0x4, R43 ;  /* 0x0000000403257824 */ /* 0x000fe200078e022b */
[----:B------:R-:W-:Y:S02]  /*0ce0*/  LEA R20, P0, R31, R2, 0x1 ;  /* 0x000000021f147211 */ /* 0x000fe400078008ff */
[----:B------:R-:W-:Y:S01]  /*0cf0*/  LEA.HI.X.SX32 R27, R33, R0, 0x1, P1 ;  /* 0x00000000211b7211 */ /* 0x000fe200008f0eff */
[----:B------:R1:W5:Y:S01]  /*0d00*/  LDG.E.U16 R131, [R18.64] ;  /* 0x0000000612837981 */ /* 0x000362000c1e1500 */
[----:B------:R-:W-:-:S02]  /*0d10*/  LEA R45, R3, R37, 0x2 ;  /* 0x00000025032d7211 */ /* 0x000fc400078e10ff */
[----:B------:R-:W-:Y:S01]  /*0d20*/  LEA.HI.X.SX32 R21, R31, R0, 0x1, P0 ;  /* 0x000000001f157211 */ /* 0x000fe200000f0eff */
[----:B------:R0:W5:Y:S02]  /*0d30*/  LDG.E.U16 R135, [R26.64] ;  /* 0x000000061a877981 */ /* 0x000164000c1e1500 */
[----:B------:R-:W-:Y:S01]  /*0d40*/  IMAD R47, R3, 0x4, R45 ;  /* 0x00000004032f7824 */ /* 0x000fe200078e022d */
[----:B------:R-:W-:Y:S01]  /*0d50*/  LEA R16, P0, R35, R2, 0x1 ;  /* 0x0000000223107211 */ /* 0x000fe200078008ff */
[----:B------:R0:W5:Y:S03]  /*0d60*/  LDG.E.U16 R133, [R20.64] ;  /* 0x0000000614857981 */ /* 0x000166000c1e1500 */
[----:B------:R-:W-:Y:S02]  /*0d70*/  LEA R31, R3, R47, 0x2 ;  /* 0x0000002f031f7211 */ /* 0x000fe400078e10ff */
[----:B------:R-:W-:-:S03]  /*0d80*/  LEA.HI.X.SX32 R17, R35, R0, 0x1, P0 ;  /* 0x0000000023117211 */ /* 0x000fc600000f0eff */
[----:B------:R-:W-:Y:S01]  /*0d90*/  IMAD R35, R3, 0x4, R31 ;  /* 0x0000000403237824 */ /* 0x000fe200078e021f */
[----:B------:R-:W-:Y:S01]  /*0da0*/  LEA R22, P0, R43, R2, 0x1 ;  /* 0x000000022b167211 */ /* 0x000fe200078008ff */
[----:B------:R1:W5:Y:S03]  /*0db0*/  LDG.E.U16 R137, [R16.64] ;  /* 0x0000000610897981 */ /* 0x000366000c1e1500 */
[----:B------:R-:W-:Y:S02]  /*0dc0*/  LEA R33, R3, R35, 0x2 ;  /* 0x0000002303217211 */ /* 0x000fe400078e10ff */
[----:B------:R-:W-:Y:S02]  /*0dd0*/  LEA.HI.X.SX32 R23, R43, R0, 0x1, P0 ;  /* 0x000000002b177211 */ /* 0x000fe400000f0eff */
[-C--:B0-----:R-:W-:Y:S01]  /*0de0*/  LEA R24, P1, R45, R2.reuse, 0x1 ;  /* 0x000000022d187211 */ /* 0x081fe200078208ff */
[----:B------:R-:W-:Y:S01]  /*0df0*/  IMAD R43, R3, 0x4, R33 ;  /* 0x00000004032b7824 */ /* 0x000fe200078e0221 */
[----:B-1----:R-:W-:Y:S01]  /*0e00*/  LEA R18, P0, R31, R2, 0x1 ;  /* 0x000000021f127211 */ /* 0x002fe200078008ff */
[----:B------:R0:W5:Y:S01]  /*0e10*/  LDG.E.U16 R139, [R22.64] ;  /* 0x00000006168b7981 */ /* 0x000162000c1e1500 */
[----:B------:R-:W-:-:S02]  /*0e20*/  LEA.HI.X.SX32 R25, R45, R0, 0x1, P1 ;  /* 0x000000002d197211 */ /* 0x000fc400008f0eff */
[----:B------:R-:W-:Y:S02]  /*0e30*/  LEA R45, R3, R43, 0x2 ;  /* 0x0000002b032d7211 */ /* 0x000fe400078e10ff */
[----:B------:R-:W-:Y:S01]  /*0e40*/  LEA.HI.X.SX32 R19, R31, R0, 0x1, P0 ;  /* 0x000000001f137211 */ /* 0x000fe200000f0eff */
[----:B------:R1:W5:Y:S02]  /*0e50*/  LDG.E.U16 R141, [R24.64] ;  /* 0x00000006188d7981 */ /* 0x000364000c1e1500 */
[----:B------:R-:W-:Y:S01]  /*0e60*/  IMAD R49, R3, 0x4, R45 ;  /* 0x0000000403317824 */ /* 0x000fe200078e022d */
[----:B------:R-:W-:Y:S01]  /*0e70*/  LEA R20, P0, R33, R2, 0x1 ;  /* 0x0000000221147211 */ /* 0x000fe200078008ff */
[----:B------:R0:W5:Y:S03]  /*0e80*/  LDG.E.U16 R143, [R18.64] ;  /* 0x00000006128f7981 */ /* 0x000166000c1e1500 */
[----:B------:R-:W-:-:S02]  /*0e90*/  LEA R31, R3, R49, 0x2 ;  /* 0x00000031031f7211 */ /* 0x000fc400078e10ff */
[----:B------:R-:W-:-:S03]  /*0ea0*/  LEA R26, P1, R45, R2, 0x1 ;  /* 0x000000022d1a7211 */ /* 0x000fc600078208ff */
[----:B------:R-:W-:Y:S01]  /*0eb0*/  IMAD R51, R3, 0x4, R31 ;  /* 0x0000000403337824 */ /* 0x000fe200078e021f */
[----:B------:R-:W-:Y:S02]  /*0ec0*/  LEA.HI.X.SX32 R21, R33, R0, 0x1, P0 ;  /* 0x0000000021157211 */ /* 0x000fe400000f0eff */
[----:B------:R-:W-:Y:S02]  /*0ed0*/  LEA R30, P0, R31, R2, 0x1 ;  /* 0x000000021f1e7211 */ /* 0x000fe400078008ff */
[-C--:B------:R-:W-:Y:S01]  /*0ee0*/  LEA.HI.X.SX32 R27, R45, R0.reuse, 0x1, P1 ;  /* 0x000000002d1b7211 */ /* 0x080fe200008f0eff */
[----:B------:R0:W5:Y:S01]  /*0ef0*/  LDG.E.U16 R145, [R20.64] ;  /* 0x0000000614917981 */ /* 0x000162000c1e1500 */
[----:B------:R-:W-:Y:S02]  /*0f00*/  LEA R45, R3, R51, 0x2 ;  /* 0x00000033032d7211 */ /* 0x000fe400078e10ff */
[----:B------:R-:W-:Y:S01]  /*0f10*/  LEA.HI.X.SX32 R31, R31, R0, 0x1, P0 ;  /* 0x000000001f1f7211 */ /* 0x000fe200000f0eff */
[----:B------:R1:W5:Y:S01]  /*0f20*/  LDG.E.U16 R147, [R26.64] ;  /* 0x000000061a937981 */ /* 0x000362000c1e1500 */
[----:B------:R-:W-:-:S02]  /*0f30*/  LEA R16, P0, R41, R2, 0x1 ;  /* 0x0000000229107211 */ /* 0x000fc400078008ff */
[----:B------:R-:W-:Y:S01]  /*0f40*/  LEA R32, P1, R45, R2, 0x1 ;  /* 0x000000022d207211 */ /* 0x000fe200078208ff */
[----:B------:R1:W5:Y:S01]  /*0f50*/  LDG.E.U16 R149, [R30.64] ;  /* 0x000000061e957981 */ /* 0x000362000c1e1500 */
[-C--:B------:R-:W-:Y:S02]  /*0f60*/  LEA.HI.X.SX32 R17, R41, R0.reuse, 0x1, P0 ;  /* 0x0000000029117211 */ /* 0x080fe400000f0eff */
[----:B------:R-:W-:Y:S02]  /*0f70*/  LEA.HI.X.SX32 R33, R45, R0, 0x1, P1 ;  /* 0x000000002d217211 */ /* 0x000fe400008f0eff */
[-C--:B0-----:R-:W-:Y:S02]  /*0f80*/  LEA R20, P0, R37, R2.reuse, 0x1 ;  /* 0x0000000225147211 */ /* 0x081fe400078008ff */
[----:B------:R-:W-:Y:S02]  /*0f90*/  LEA R18, P1, R39, R2, 0x1 ;  /* 0x0000000227127211 */ /* 0x000fe400078208ff */
[-C--:B------:R-:W-:Y:S01]  /*0fa0*/  LEA.HI.X.SX32 R21, R37, R0.reuse, 0x1, P0 ;  /* 0x0000000025157211 */ /* 0x080fe200000f0eff */
[----:B------:R-:W-:Y:S01]  /*0fb0*/  IMAD R3, R3, 0x4, R45 ;  /* 0x0000000403037824 */ /* 0x000fe200078e022d */
[----:B------:R-:W-:Y:S01]  /*0fc0*/  LEA.HI.X.SX32 R19, R39, R0, 0x1, P1 ;  /* 0x0000000027137211 */ /* 0x000fe200008f0eff */
[----:B------:R-:W5:Y:S01]  /*0fd0*/  LDG.E.U16 R33, [R32.64] ;  /* 0x0000000620217981 */ /* 0x000f62000c1e1500 */
[----:B-1----:R-:W-:-:S02]  /*0fe0*/  LEA R24, P0, R35, R2, 0x1 ;  /* 0x0000000223187211 */ /* 0x002fc400078008ff */
[----:B------:R-:W-:Y:S01]  /*0ff0*/  LEA R22, P1, R47, R2, 0x1 ;  /* 0x000000022f167211 */ /* 0x000fe200078208ff */
[----:B------:R0:W5:Y:S01]  /*1000*/  LDG.E.U16 R39, [R16.64] ;  /* 0x0000000610277981 */ /* 0x000162000c1e1500 */
[-C--:B------:R-:W-:Y:S02]  /*1010*/  LEA.HI.X.SX32 R25, R35, R0.reuse, 0x1, P0 ;  /* 0x0000000023197211 */ /* 0x080fe400000f0eff */
[----:B------:R-:W-:Y:S01]  /*1020*/  LEA.HI.X.SX32 R23, R47, R0, 0x1, P1 ;  /* 0x000000002f177211 */ /* 0x000fe200008f0eff */
[----:B------:R-:W5:Y:S01]  /*1030*/  LDG.E.U16 R21, [R20.64] ;  /* 0x0000000614157981 */ /* 0x000f62000c1e1500 */
[-C--:B------:R-:W-:Y:S02]  /*1040*/  LEA R26, P0, R43, R2.reuse, 0x1 ;  /* 0x000000022b1a7211 */ /* 0x080fe400078008ff */
[----:B------:R-:W-:Y:S01]  /*1050*/  LEA R30, P1, R49, R2, 0x1 ;  /* 0x00000002311e7211 */ /* 0x000fe200078208ff */
[----:B------:R-:W5:Y:S01]  /*1060*/  LDG.E.U16 R25, [R24.64] ;  /* 0x0000000618197981 */ /* 0x000f62000c1e1500 */
[----:B------:R-:W-:-:S02]  /*1070*/  LEA.HI.X.SX32 R27, R43, R0, 0x1, P0 ;  /* 0x000000002b1b7211 */ /* 0x000fc400000f0eff */
[----:B0-----:R-:W-:Y:S01]  /*1080*/  LEA R16, P0, R51, R2, 0x1 ;  /* 0x0000000233107211 */ /* 0x001fe200078008ff */
[----:B------:R-:W5:Y:S01]  /*1090*/  LDG.E.U16 R23, [R22.64] ;  /* 0x0000000616177981 */ /* 0x000f62000c1e1500 */
[----:B------:R-:W-:Y:S02]  /*10a0*/  LEA.HI.X.SX32 R31, R49, R0, 0x1, P1 ;  /* 0x00000000311f7211 */ /* 0x000fe400008f0eff */
[----:B------:R-:W-:Y:S01]  /*10b0*/  LEA R2, P1, R3, R2, 0x1 ;  /* 0x0000000203027211 */ /* 0x000fe200078208ff */
[----:B------:R-:W5:Y:S01]  /*10c0*/  LDG.E.U16 R27, [R26.64] ;  /* 0x000000061a1b7981 */ /* 0x000f62000c1e1500 */
[-C--:B------:R-:W-:Y:S02]  /*10d0*/  LEA.HI.X.SX32 R17, R51, R0.reuse, 0x1, P0 ;  /* 0x0000000033117211 */ /* 0x080fe400000f0eff */
[----:B------:R-:W-:Y:S01]  /*10e0*/  LEA.HI.X.SX32 R3, R3, R0, 0x1, P1 ;  /* 0x0000000003037211 */ /* 0x000fe200008f0eff */
[----:B------:R-:W5:Y:S04]  /*10f0*/  LDG.E.U16 R31, [R30.64] ;  /* 0x000000061e1f7981 */ /* 0x000f68000c1e1500 */
[----:B------:R-:W5:Y:S04]  /*1100*/  LDG.E.U16 R17, [R16.64] ;  /* 0x0000000610117981 */ /* 0x000f68000c1e1500 */
[----:B------:R0:W5:Y:S04]  /*1110*/  LDG.E.U16 R35, [R2.64] ;  /* 0x0000000602237981 */ /* 0x000168000c1e1500 */
[----:B------:R-:W5:Y:S01]  /*1120*/  LDG.E.U16 R19, [R18.64] ;  /* 0x0000000612137981 */ /* 0x000f62000c1e1500 */
[----:B------:R-:W-:-:S02]  /*1130*/  SHF.R.S32.HI R37, RZ, 0x6, R58 ;  /* 0x00000006ff257819 */ /* 0x000fc4000001143a */
[----:B------:R-:W-:Y:S02]  /*1140*/  LOP3.LUT R8, R58, 0x3f, RZ, 0xc0, !PT ;  /* 0x0000003f3a087812 */ /* 0x000fe400078ec0ff */
[----:B------:R-:W-:Y:S02]  /*1150*/  SGXT R37, R37, 0x1 ;  /* 0x000000012525781a */ /* 0x000fe40000000200 */
[----:B------:R-:W-:-:S04]  /*1160*/  SHF.L.U32 R0, R8, 0x1, RZ ;  /* 0x0000000108007819 */ /* 0x000fc800000006ff */
[----:B------:R-:W-:-:S04]  /*1170*/  LOP3.LUT R0, R0, 0x90, R37, 0x78, !PT ;  /* 0x0000009000007812 */ /* 0x000fc800078e7825 */
[----:B0-----:R-:W-:Y:S01]  /*1180*/  LOP3.LUT R2, R0, 0x20, RZ, 0x3c, !PT ;  /* 0x0000002000027812 */ /* 0x001fe200078e3cff */
[----:B--2---:R0:W-:Y:S01]  /*1190*/  STS.U16 [R0], R5 ;  /* 0x0000000500007388 */ /* 0x0041e20000000400 */
[----:B------:R-:W-:-:S03]  /*11a0*/  IADD3 R12, R29, 0x20, RZ ;  /* 0x000000201d0c7810 */ /* 0x000fc60007ffe0ff */
[----:B---3--:R1:W-:Y:S04]  /*11b0*/  STS.U16 [R0+0x200], R7 ;  /* 0x0002000700007388 */ /* 0x0083e80000000400 */
[----:B------:R-:W-:Y:S04]  /*11c0*/  STS.U16 [R0+0x400], R15 ;  /* 0x0004000f00007388 */ /* 0x000fe80000000400 */
[----:B------:R-:W-:Y:S04]  /*11d0*/  STS.U16 [R0+0x600], R55 ;  /* 0x0006003700007388 */ /* 0x000fe80000000400 */
[----:B------:R-:W-:Y:S04]  /*11e0*/  STS.U16 [R0+0x800], R59 ;  /* 0x0008003b00007388 */ /* 0x000fe80000000400 */
[----:B------:R-:W-:Y:S04]  /*11f0*/  STS.U16 [R0+0xa00], R63 ;  /* 0x000a003f00007388 */ /* 0x000fe80000000400 */
[----:B------:R-:W-:Y:S04]  /*1200*/  STS.U16 [R0+0xc00], R67 ;  /* 0x000c004300007388 */ /* 0x000fe80000000400 */
[----:B------:R-:W-:Y:S04]  /*1210*/  STS.U16 [R0+0xe00], R71 ;  /* 0x000e004700007388 */ /* 0x000fe80000000400 */
[----:B------:R-:W-:Y:S04]  /*1220*/  STS.U16 [R0+0x1000], R75 ;  /* 0x0010004b00007388 */ /* 0x000fe80000000400 */
[----:B----4-:R-:W-:Y:S04]  /*1230*/  STS.U16 [R0+0x1200], R79 ;  /* 0x0012004f00007388 */ /* 0x010fe80000000400 */
[----:B------:R-:W-:Y:S04]  /*1240*/  STS.U16 [R0+0x1400], R83 ;  /* 0x0014005300007388 */ /* 0x000fe80000000400 */
[----:B------:R-:W-:Y:S04]  /*1250*/  STS.U16 [R0+0x1600], R87 ;  /* 0x0016005700007388 */ /* 0x000fe80000000400 */
[----:B------:R-:W-:Y:S04]  /*1260*/  STS.U16 [R0+0x1800], R91 ;  /* 0x0018005b00007388 */ /* 0x000fe80000000400 */
[----:B-----5:R-:W-:Y:S04]  /*1270*/  STS.U16 [R0+0x1c00], R99 ;  /* 0x001c006300007388 */ /* 0x020fe80000000400 */
[----:B------:R-:W-:Y:S01]  /*1280*/  STS.U16 [R0+0x1a00], R95 ;  /* 0x001a005f00007388 */ /* 0x000fe20000000400 */
[----:B------:R-:W-:-:S02]  /*1290*/  ISETP.GE.AND P0, PT, R12, 0x1, PT ;  /* 0x000000010c00780c */ /* 0x000fc40003f06270 */
[C---:B------:R-:W-:Y:S01]  /*12a0*/  LOP3.LUT R43, R58.reuse, 0x1c, RZ, 0xc0, !PT ;  /* 0x0000001c3a2b7812 */ /* 0x040fe200078ec0ff */
[----:B------:R-:W-:Y:S04]  /*12b0*/  STS.U16 [R0+0x2000], R107 ;  /* 0x0020006b00007388 */ /* 0x000fe80000000400 */
[----:B------:R-:W-:Y:S04]  /*12c0*/  STS.U16 [R0+0x1e00], R103 ;  /* 0x001e006700007388 */ /* 0x000fe80000000400 */
[----:B------:R-:W-:Y:S04]  /*12d0*/  STS.U16 [R0+0x2200], R111 ;  /* 0x0022006f00007388 */ /* 0x000fe80000000400 */
[----:B------:R-:W-:Y:S01]  /*12e0*/  STS.U16 [R0+0x2400], R115 ;  /* 0x0024007300007388 */ /* 0x000fe20000000400 */
[----:B------:R-:W-:Y:S01]  /*12f0*/  IMAD.MOV.U32 R3, RZ, RZ, 0x3f800000 ;  /* 0x3f800000ff037424 */ /* 0x000fe200078e00ff */
[----:B------:R-:W-:Y:S01]  /*1300*/  MOV R4, 0xff800000 ;  /* 0xff80000000047802 */ /* 0x000fe20000000f00 */
[----:B0-----:R-:W-:Y:S01]  /*1310*/  IMAD.MOV.U32 R5, RZ, RZ, -0x800000 ;  /* 0xff800000ff057424 */ /* 0x001fe200078e00ff */
[----:B------:R-:W-:Y:S01]  /*1320*/  MOV R6, 0xff800000 ;  /* 0xff80000000067802 */ /* 0x000fe20000000f00 */
[----:B-1----:R-:W-:Y:S01]  /*1330*/  IMAD.MOV.U32 R7, RZ, RZ, -0x800000 ;  /* 0xff800000ff077424 */ /* 0x002fe200078e00ff */
[----:B------:R-:W-:Y:S04]  /*1340*/  STS.U16 [R0+0x2800], R123 ;  /* 0x0028007b00007388 */ /* 0x000fe80000000400 */
[----:B------:R-:W-:Y:S04]  /*1350*/  STS.U16 [R0+0x2600], R119 ;  /* 0x0026007700007388 */ /* 0x000fe80000000400 */
[----:B------:R0:W-:Y:S04]  /*1360*/  STS.U16 [R0+0x2a00], R127 ;  /* 0x002a007f00007388 */ /* 0x0001e80000000400 */
[----:B------:R-:W-:Y:S04]  /*1370*/  STS.U16 [R0+0x2c00], R131 ;  /* 0x002c008300007388 */ /* 0x000fe80000000400 */
        /* <DEDUP_REMOVED lines=22> */
[----:B------:R-:W-:Y:S01]  /*14e0*/  STS.U16 [R2+0x3f00], R35 ;  /* 0x003f002302007388 */ /* 0x000fe20000000400 */
[----:B------:R-:W-:Y:S01]  /*14f0*/  MOV R8, 0x3f800000 ;  /* 0x3f80000000087802 */ /* 0x000fe20000000f00 */
[----:B------:R-:W-:Y:S01]  /*1500*/  IMAD.MOV.U32 R10, RZ, RZ, 0x3f800000 ;  /* 0x3f800000ff0a7424 */ /* 0x000fe200078e00ff */
[----:B0-----:R-:W-:Y:S01]  /*1510*/  CS2R R126, SRZ ;  /* 0x00000000007e7805 */ /* 0x001fe2000001ff00 */
[----:B------:R-:W-:Y:S01]  /*1520*/  STS.U16 [R2+0x100], R11 ;  /* 0x0001000b02007388 */ /* 0x000fe20000000400 */
[----:B------:R-:W-:Y:S01]  /*1530*/  CS2R R122, SRZ ;  /* 0x00000000007a7805 */ /* 0x000fe2000001ff00 */
[----:B------:R-:W-:Y:S01]  /*1540*/  CS2R R118, SRZ ;  /* 0x0000000000767805 */ /* 0x000fe2000001ff00 */
[----:B------:R-:W-:Y:S01]  /*1550*/  CS2R R114, SRZ ;  /* 0x0000000000727805 */ /* 0x000fe2000001ff00 */
[----:B------:R-:W-:Y:S01]  /*1560*/  STS.U16 [R2+0xb00], R65 ;  /* 0x000b004102007388 */ /* 0x000fe20000000400 */
[----:B------:R-:W-:Y:S01]  /*1570*/  CS2R R110, SRZ ;  /* 0x00000000006e7805 */ /* 0x000fe2000001ff00 */
[----:B------:R-:W-:Y:S01]  /*1580*/  CS2R R106, SRZ ;  /* 0x00000000006a7805 */ /* 0x000fe2000001ff00 */
[----:B------:R-:W-:Y:S01]  /*1590*/  CS2R R102, SRZ ;  /* 0x0000000000667805 */ /* 0x000fe2000001ff00 */
[----:B------:R0:W-:Y:S01]  /*15a0*/  STS.U16 [R2+0xd00], R69 ;  /* 0x000d004502007388 */ /* 0x0001e20000000400 */
        /* <DEDUP_REMOVED lines=9> */
[----:B0-----:R-:W-:Y:S01]  /*1640*/  CS2R R68, SRZ ;  /* 0x0000000000447805 */ /* 0x001fe2000001ff00 */
[----:B------:R-:W-:Y:S01]  /*1650*/  CS2R R70, SRZ ;  /* 0x0000000000467805 */ /* 0x000fe2000001ff00 */
[----:B------:R0:W-:Y:S01]  /*1660*/  STS.U16 [R2+0x1300], R81 ;  /* 0x0013005102007388 */ /* 0x0001e20000000400 */
[----:B------:R-:W-:Y:S01]  /*1670*/  CS2R R64, SRZ ;  /* 0x0000000000407805 */ /* 0x000fe2000001ff00 */
[----:B-1----:R-:W-:Y:S01]  /*1680*/  CS2R R72, SRZ ;  /* 0x0000000000487805 */ /* 0x002fe2000001ff00 */
[----:B------:R-:W-:Y:S01]  /*1690*/  CS2R R66, SRZ ;  /* 0x0000000000427805 */ /* 0x000fe2000001ff00 */
[----:B------:R1:W-:Y:S01]  /*16a0*/  STS.U16 [R2+0x1500], R85 ;  /* 0x0015005502007388 */ /* 0x0003e20000000400 */
[----:B------:R-:W-:Y:S01]  /*16b0*/  LOP3.LUT R41, R58, 0x7f, RZ, 0xc0, !PT ;  /* 0x0000007f3a297812 */ /* 0x000fe200078ec0ff */
[----:B--2---:R-:W-:Y:S01]  /*16c0*/  CS2R R76, SRZ ;  /* 0x00000000004c7805 */ /* 0x004fe2000001ff00 */
[----:B------:R-:W-:Y:S01]  /*16d0*/  IMAD R11, R9, c[0x0][0x1c8], RZ ;  /* 0x00007200090b7a24 */ /* 0x000fe200078e02ff */
[----:B------:R2:W-:Y:S01]  /*16e0*/  STS.U16 [R2+0x1700], R89 ;  /* 0x0017005902007388 */ /* 0x0005e20000000400 */
[----:B------:R-:W-:Y:S01]  /*16f0*/  IMAD.SHL.U32 R56, R43, 0x4, RZ ;  /* 0x000000042b387824 */ /* 0x000fe200078e00ff */
[----:B0-----:R-:W-:-:S02]  /*1700*/  CS2R R80, SRZ ;  /* 0x0000000000507805 */ /* 0x001fc4000001ff00 */
[----:B------:R0:W-:Y:S01]  /*1710*/  STS.U16 [R2+0x1900], R93 ;  /* 0x0019005d02007388 */ /* 0x0001e20000000400 */
[----:B-1----:R-:W-:-:S03]  /*1720*/  CS2R R84, SRZ ;  /* 0x0000000000547805 */ /* 0x002fc6000001ff00 */
[----:B------:R1:W-:Y:S01]  /*1730*/  STS.U16 [R2+0x1b00], R97 ;  /* 0x001b006102007388 */ /* 0x0003e20000000400 */
[----:B--2---:R-:W-:-:S03]  /*1740*/  CS2R R88, SRZ ;  /* 0x0000000000587805 */ /* 0x004fc6000001ff00 */
[----:B------:R2:W-:Y:S01]  /*1750*/  STS.U16 [R2+0x1d00], R101 ;  /* 0x001d006502007388 */ /* 0x0005e20000000400 */
[----:B0-----:R-:W-:-:S03]  /*1760*/  CS2R R92, SRZ ;  /* 0x00000000005c7805 */ /* 0x001fc6000001ff00 */
        /* <DEDUP_REMOVED lines=13> */
[----:B-1----:R-:W-:Y:S01]  /*1840*/  CS2R R120, SRZ ;  /* 0x0000000000787805 */ /* 0x002fe2000001ff00 */
[----:B--2---:R-:W-:Y:S01]  /*1850*/  CS2R R124, SRZ ;  /* 0x00000000007c7805 */ /* 0x004fe2000001ff00 */
[----:B0-----:R-:W-:Y:S01]  /*1860*/  MOV R19, 0x3f800000 ;  /* 0x3f80000000137802 */ /* 0x001fe20000000f00 */
[----:B------:R-:W-:Y:S05]  /*1870*/  @!P0 BRA `(.L_x_0) ;  /* 0x0000559000008947 */ /* 0x000fea0003800000 */
[----:B------:R-:W-:Y:S01]  /*1880*/  MOV R42, c[0x0][0x1b8] ;  /* 0x00006e00002a7a02 */ /* 0x000fe20000000f00 */
[----:B------:R-:W-:Y:S01]  /*1890*/  IMAD R9, R9, c[0x0][0x1b8], RZ ;  /* 0x00006e0009097a24 */ /* 0x000fe200078e02ff */
[----:B------:R-:W-:Y:S01]  /*18a0*/  LOP3.LUT R3, R58, 0x1f, RZ, 0xc0, !PT ;  /* 0x0000001f3a037812 */ /* 0x000fe200078ec0ff */
[----:B------:R-:W-:Y:S01]  /*18b0*/  IMAD R4, R28, c[0x0][0x1a0], RZ ;  /* 0x000068001c047a24 */ /* 0x000fe200078e02ff */
[----:B------:R-:W-:Y:S01]  /*18c0*/  LOP3.LUT R12, R58, 0x7, RZ, 0xc0, !PT ;  /* 0x000000073a0c7812 */ /* 0x000fe200078ec0ff */
[----:B------:R-:W-:Y:S01]  /*18d0*/  IMAD R10, R42, 0x4, R9 ;  /* 0x000000042a0a7824 */ /* 0x000fe200078e0209 */
[----:B------:R-:W-:Y:S01]  /*18e0*/  SHF.L.U32 R13, R58, 0x3, RZ ;  /* 0x000000033a0d7819 */ /* 0x000fe200000006ff */
[----:B------:R-:W-:Y:S01]  /*18f0*/  IMAD R5, R28, c[0x0][0x1b0], RZ ;  /* 0x00006c001c057a24 */ /* 0x000fe200078e02ff */
[----:B------:R-:W-:Y:S01]  /*1900*/  LEA R24, P0, R4, c[0x0][0x168], 0x1 ;  /* 0x00005a0004187a11 */ /* 0x000fe200078008ff */
[----:B------:R-:W-:Y:S01]  /*1910*/  IMAD R6, R41, c[0x0][0x1a8], RZ ;  /* 0x00006a0029067a24 */ /* 0x000fe200078e02ff */
[----:B------:R-:W-:Y:S01]  /*1920*/  LEA R15, R42, R10, 0x2 ;  /* 0x0000000a2a0f7211 */ /* 0x000fe200078e10ff */
[----:B------:R-:W-:Y:S01]  /*1930*/  IMAD.MOV.U32 R7, RZ, RZ, c[0x0][0x1a8] ;  /* 0x00006a00ff077624 */ /* 0x000fe200078e00ff */
[----:B------:R-:W-:Y:S01]  /*1940*/  LEA.HI.X.SX32 R11, R4, c[0x0][0x16c], 0x1, P0 ;  /* 0x00005b00040b7a11 */ /* 0x000fe200000f0eff */
[----:B------:R-:W-:Y:S01]  /*1950*/  IMAD R8, R3, c[0x0][0x1b4], RZ ;  /* 0x00006d0003087a24 */ /* 0x000fe200078e02ff */
[----:B------:R-:W-:Y:S01]  /*1960*/  LEA R22, P0, R6, R24, 0x1 ;  /* 0x0000001806167211 */ /* 0x000fe200078008ff */
[----:B------:R-:W-:Y:S01]  /*1970*/  IMAD R16, R42, 0x4, R15 ;  /* 0x000000042a107824 */ /* 0x000fe200078e020f */
[----:B------:R-:W-:Y:S01]  /*1980*/  LOP3.LUT R14, R13, 0x30, RZ, 0xc0, !PT ;  /* 0x000000300d0e7812 */ /* 0x000fe200078ec0ff */
[----:B------:R-:W-:Y:S01]  /*1990*/  IMAD R7, R7, 0x80, R6 ;  /* 0x0000008007077824 */ /* 0x000fe200078e0206 */
[-C--:B------:R-:W-:Y:S01]  /*19a0*/  LEA.HI.X.SX32 R23, R6, R11.reuse, 0x1, P0 ;  /* 0x0000000b06177211 */ /* 0x080fe200000f0eff */
[----:B------:R-:W-:Y:S01]  /*19b0*/  IMAD.SHL.U32 R3, R5, 0x2, RZ ;  /* 0x0000000205037824 */ /* 0x000fe200078e00ff */
[----:B------:R-:W-:Y:S01]  /*19c0*/  LEA R17, R42, R16, 0x2 ;  /* 0x000000102a117211 */ /* 0x000fe200078e10ff */
[----:B------:R-:W-:Y:S01]  /*19d0*/  IMAD.SHL.U32 R13, R12, 0x40, RZ ;  /* 0x000000400c0d7824 */ /* 0x000fe200078e00ff */
[C---:B------:R-:W-:Y:S01]  /*19e0*/  LEA R24, P1, R7.reuse, R24, 0x1 ;  /* 0x0000001807187211 */ /* 0x040fe200078208ff */
[----:B------:R-:W-:Y:S01]  /*19f0*/  IMAD.SHL.U32 R35, R58, 0x2, RZ ;  /* 0x000000023a237824 */ /* 0x000fe200078e00ff */
[----:B------:R-:W-:Y:S01]  /*1a00*/  SHF.L.U32 R4, R8, 0x1, RZ ;  /* 0x0000000108047819 */ /* 0x000fe200000006ff */
[----:B------:R-:W-:Y:S01]  /*1a10*/  IMAD R19, R42, 0x4, R17 ;  /* 0x000000042a137824 */ /* 0x000fe200078e0211 */
[----:B------:R-:W-:Y:S01]  /*1a20*/  LEA.HI.X.SX32 R25, R7, R11, 0x1, P1 ;  /* 0x0000000b07197211 */ /* 0x000fe200008f0eff */
[----:B------:R-:W-:Y:S01]  /*1a30*/  IMAD.SHL.U32 R37, R58, 0x40, RZ ;  /* 0x000000403a257824 */ /* 0x000fe200078e00ff */
[----:B------:R-:W-:Y:S01]  /*1a40*/  IADD3 R158, P0, P1, R4, c[0x0][0x170], R3 ;  /* 0x00005c00049e7a10 */ /* 0x000fe2000791e003 */
[----:B------:R-:W-:Y:S01]  /*1a50*/  IMAD.HI R5, R5, 0x2, RZ ;  /* 0x0000000205057827 */ /* 0x000fe200078e02ff */
[----:B------:R-:W-:Y:S01]  /*1a60*/  LEA R20, R42, R19, 0x2 ;  /* 0x000000132a147211 */ /* 0x000fe200078e10ff */
[----:B------:R-:W-:Y:S01]  /*1a70*/  CS2R R124, SRZ ;  /* 0x00000000007c7805 */ /* 0x000fe2000001ff00 */
[----:B------:R-:W-:Y:S01]  /*1a80*/  LOP3.LUT R3, R58, 0x60, RZ, 0xc0, !PT ;  /* 0x000000603a037812 */ /* 0x000fe200078ec0ff */
[----:B------:R-:W-:Y:S01]  /*1a90*/  IMAD.HI R8, R8, 0x2, RZ ;  /* 0x0000000208087827 */ /* 0x000fe200078e02ff */
[----:B------:R-:W-:Y:S01]  /*1aa0*/  LOP3.LUT R36, R13, R14, RZ, 0xfc, !PT ;  /* 0x0000000e0d247212 */ /* 0x000fe200078efcff */
[----:B------:R-:W-:Y:S01]  /*1ab0*/  CS2R R126, SRZ ;  /* 0x00000000007e7805 */ /* 0x000fe2000001ff00 */
[----:B------:R-:W-:Y:S01]  /*1ac0*/  SHF.R.U32.HI R18, RZ, 0x1, R3 ;  /* 0x00000001ff127819 */ /* 0x000fe20000011603 */
[----:B------:R-:W-:Y:S01]  /*1ad0*/  IMAD R21, R42, 0x4, R20 ;  /* 0x000000042a157824 */ /* 0x000fe200078e0214 */
[----:B------:R-:W-:Y:S01]  /*1ae0*/  LOP3.LUT R11, R58, 0x3, RZ, 0xc0, !PT ;  /* 0x000000033a0b7812 */ /* 0x000fe200078ec0ff */
[C---:B------:R-:W-:Y:S01]  /*1af0*/  IMAD R38, R3.reuse, 0x8, R12 ;  /* 0x0000000803267824 */ /* 0x040fe200078e020c */
[----:B------:R-:W-:Y:S01]  /*1b00*/  LOP3.LUT R40, R18, 0x30, R35, 0x78, !PT ;  /* 0x0000003012287812 */ /* 0x000fe200078e7823 */
[----:B------:R-:W-:Y:S01]  /*1b10*/  CS2R R120, SRZ ;  /* 0x0000000000787805 */ /* 0x000fe2000001ff00 */
[----:B------:R-:W-:Y:S01]  /*1b20*/  LEA R26, R42, R21, 0x2 ;  /* 0x000000152a1a7211 */ /* 0x000fe200078e10ff */
[----:B------:R-:W-:Y:S01]  /*1b30*/  CS2R R122, SRZ ;  /* 0x00000000007a7805 */ /* 0x000fe2000001ff00 */
[----:B------:R-:W-:Y:S01]  /*1b40*/  SHF.L.U32 R38, R38, 0x4, RZ ;  /* 0x0000000426267819 */ /* 0x000fe200000006ff */
[----:B------:R-:W-:Y:S01]  /*1b50*/  CS2R R116, SRZ ;  /* 0x0000000000747805 */ /* 0x000fe2000001ff00 */
[----:B------:R-:W-:Y:S01]  /*1b60*/  LEA R27, R42, R26, 0x2 ;  /* 0x0000001a2a1b7211 */ /* 0x000fe200078e10ff */
[----:B------:R-:W-:Y:S01]  /*1b70*/  CS2R R118, SRZ ;  /* 0x0000000000767805 */ /* 0x000fe2000001ff00 */
[----:B------:R-:W-:Y:S01]  /*1b80*/  LOP3.LUT R18, R14, 0x3c0, R37, 0xf8, !PT ;  /* 0x000003c00e127812 */ /* 0x000fe200078ef825 */
[----:B------:R-:W-:Y:S01]  /*1b90*/  CS2R R112, SRZ ;  /* 0x0000000000707805 */ /* 0x000fe2000001ff00 */
[----:B------:R-:W-:Y:S01]  /*1ba0*/  LEA R28, R42, R27, 0x2 ;  /* 0x0000001b2a1c7211 */ /* 0x000fe200078e10ff */
[----:B------:R-:W-:Y:S01]  /*1bb0*/  CS2R R114, SRZ ;  /* 0x0000000000727805 */ /* 0x000fe2000001ff00 */
[--C-:B------:R-:W-:Y:S01]  /*1bc0*/  LOP3.LUT R14, R14, 0x30, R35.reuse, 0x78, !PT ;  /* 0x000000300e0e7812 */ /* 0x100fe200078e7823 */
[----:B------:R-:W-:Y:S01]  /*1bd0*/  CS2R R108, SRZ ;  /* 0x00000000006c7805 */ /* 0x000fe2000001ff00 */
[----:B------:R-:W-:Y:S01]  /*1be0*/  LEA R30, R42, R28, 0x2 ;  /* 0x0000001c2a1e7211 */ /* 0x000fe200078e10ff */
[----:B------:R-:W-:Y:S01]  /*1bf0*/  CS2R R110, SRZ ;  /* 0x00000000006e7805 */ /* 0x000fe2000001ff00 */
[--C-:B------:R-:W-:Y:S01]  /*1c00*/  LOP3.LUT R39, R38, 0x30, R35.reuse, 0x78, !PT ;  /* 0x0000003026277812 */ /* 0x100fe200078e7823 */
[----:B------:R-:W-:Y:S01]  /*1c10*/  IMAD R38, R3, 0x10, R14 ;  /* 0x0000001003267824 */ /* 0x000fe200078e020e */
[----:B------:R-:W-:Y:S01]  /*1c20*/  LOP3.LUT R37, R36, 0x10, R35, 0x78, !PT ;  /* 0x0000001024257812 */ /* 0x000fe200078e7823 */
[----:B------:R-:W-:Y:S01]  /*1c30*/  IMAD R31, R42, 0x4, R30 ;  /* 0x000000042a1f7824 */ /* 0x000fe200078e021e */
[----:B------:R-:W-:Y:S01]  /*1c40*/  SHF.L.U32 R252, R11, 0x1, RZ ;  /* 0x000000010bfc7819 */ /* 0x000fe200000006ff */
[----:B------:R-:W-:Y:S01]  /*1c50*/  IMAD R11, R43, 0x4, R11 ;  /* 0x000000042b0b7824 */ /* 0x000fe200078e020b */
[----:B------:R-:W-:Y:S01]  /*1c60*/  LOP3.LUT R14, R58, 0x10, RZ, 0xc0, !PT ;  /* 0x000000103a0e7812 */ /* 0x000fe200078ec0ff */
[----:B------:R-:W-:Y:S01]  /*1c70*/  IMAD R6, R42, 0x4, R31 ;  /* 0x000000042a067824 */ /* 0x000fe200078e021f */
[----:B------:R-:W-:Y:S01]  /*1c80*/  LEA.HI R252, R3, R252, RZ, 0x1e ;  /* 0x000000fc03fc7211 */ /* 0x000fe200078ff0ff */
[----:B------:R-:W-:Y:S01]  /*1c90*/  IMAD.U32 R11, R11, 0x4, R40 ;  /* 0x000000040b0b7824 */ /* 0x000fe200078e0028 */
[----:B------:R-:W-:Y:S01]  /*1ca0*/  IADD3.X R40, R8, c[0x0][0x174], R5, P0, P1 ;  /* 0x00005d0008287a10 */ /* 0x000fe200007e2405 */
[----:B------:R-:W-:Y:S01]  /*1cb0*/  IMAD R14, R14, 0x20, R37 ;  /* 0x000000200e0e7824 */ /* 0x000fe200078e0225 */
[----:B------:R-:W-:Y:S01]  /*1cc0*/  LEA R4, R42, R6, 0x2 ;  /* 0x000000062a047211 */ /* 0x000fe200078e10ff */
[----:B------:R-:W-:Y:S01]  /*1cd0*/  IMAD R12, R12, 0x200, R39 ;  /* 0x000002000c0c7824 */ /* 0x000fe200078e0227 */
[----:B------:R-:W-:Y:S01]  /*1ce0*/  LEA R50, P0, R9, R158, 0x1 ;  /* 0x0000009e09327211 */ /* 0x000fe200078008ff */
[----:B------:R-:W-:Y:S01]  /*1cf0*/  CS2R R104, SRZ ;  /* 0x0000000000687805 */ /* 0x000fe2000001ff00 */
[C---:B------:R-:W-:Y:S01]  /*1d00*/  LEA R7, R42.reuse, R4, 0x2 ;  /* 0x000000042a077211 */ /* 0x040fe200078e10ff */
[----:B------:R-:W-:Y:S01]  /*1d10*/  CS2R R106, SRZ ;  /* 0x00000000006a7805 */ /* 0x000fe2000001ff00 */
[----:B------:R-:W-:Y:S01]  /*1d20*/  LEA R44, P2, R15, R158, 0x1 ;  /* 0x0000009e0f2c7211 */ /* 0x000fe200078408ff */
[----:B------:R-:W-:Y:S01]  /*1d30*/  CS2R R100, SRZ ;  /* 0x0000000000647805 */ /* 0x000fe2000001ff00 */
[C---:B------:R-:W-:Y:S01]  /*1d40*/  LEA R32, R42.reuse, R7, 0x2 ;  /* 0x000000072a207211 */ /* 0x040fe200078e10ff */
[----:B------:R-:W-:Y:S01]  /*1d50*/  CS2R R102, SRZ ;  /* 0x0000000000667805 */ /* 0x000fe2000001ff00 */
[-C--:B------:R-:W-:Y:S01]  /*1d60*/  LEA.HI.X.SX32 R51, R9, R40.reuse, 0x1, P0 ;  /* 0x0000002809337211 */ /* 0x080fe200000f0eff */
[----:B------:R-:W-:Y:S01]  /*1d70*/  CS2R R96, SRZ ;  /* 0x0000000000607805 */ /* 0x000fe2000001ff00 */
[----:B------:R-:W-:Y:S01]  /*1d80*/  LEA.HI.X.SX32 R45, R15, R40, 0x1, P2 ;  /* 0x000000280f2d7211 */ /* 0x000fe200010f0eff */
[----:B------:R-:W-:Y:S01]  /*1d90*/  IMAD R33, R42, 0x4, R32 ;  /* 0x000000042a217824 */ /* 0x000fe200078e0220 */
[-C--:B------:R-:W-:Y:S01]  /*1da0*/  LEA R48, P1, R10, R158.reuse, 0x1 ;  /* 0x0000009e0a307211 */ /* 0x080fe200078208ff */
[----:B------:R-:W-:Y:S01]  /*1db0*/  STL.64 [R1+0xb8], R50 ;  /* 0x0000b83201007387 */ /* 0x000fe20000100a00 */
[----:B------:R-:W-:Y:S01]  /*1dc0*/  LEA R46, P3, R16, R158, 0x1 ;  /* 0x0000009e102e7211 */ /* 0x000fe200078608ff */
[----:B------:R-:W-:Y:S01]  /*1dd0*/  CS2R R98, SRZ ;  /* 0x0000000000627805 */ /* 0x000fe2000001ff00 */
[----:B------:R-:W-:Y:S01]  /*1de0*/  LEA R34, R42, R33, 0x2 ;  /* 0x000000212a227211 */ /* 0x000fe200078e10ff */
[----:B------:R0:W-:Y:S01]  /*1df0*/  STL.64 [R1+0xa8], R44 ;  /* 0x0000a82c01007387 */ /* 0x0001e20000100a00 */
[----:B------:R-:W-:Y:S01]  /*1e00*/  IADD3 R13, R13, R38, RZ ;  /* 0x000000260d0d7210 */ /* 0x000fe20007ffe0ff */
[----:B------:R-:W-:Y:S01]  /*1e10*/  CS2R R92, SRZ ;  /* 0x00000000005c7805 */ /* 0x000fe2000001ff00 */
[----:B------:R-:W-:Y:S01]  /*1e20*/  LEA.HI.X.SX32 R49, R10, R40, 0x1, P1 ;  /* 0x000000280a317211 */ /* 0x000fe200008f0eff */
[----:B------:R-:W-:Y:S01]  /*1e30*/  IMAD R35, R42, 0x4, R34 ;  /* 0x000000042a237824 */ /* 0x000fe200078e0222 */
[C---:B------:R-:W-:Y:S01]  /*1e40*/  LEA R38, P1, R19.reuse, R158, 0x1 ;  /* 0x0000009e13267211 */ /* 0x040fe200078208ff */
[----:B------:R-:W-:Y:S01]  /*1e50*/  CS2R R94, SRZ ;  /* 0x00000000005e7805 */ /* 0x000fe2000001ff00 */
[-C--:B------:R-:W-:Y:S01]  /*1e60*/  LEA.HI.X.SX32 R47, R16, R40.reuse, 0x1, P3 ;  /* 0x00000028102f7211 */ /* 0x080fe200018f0eff */
[----:B------:R-:W-:Y:S01]  /*1e70*/  STL.64 [R1+0xb0], R48 ;  /* 0x0000b03001007387 */ /* 0x000fe20000100a00 */
[C---:B------:R-:W-:Y:S01]  /*1e80*/  LEA R36, R42.reuse, R35, 0x2 ;  /* 0x000000232a247211 */ /* 0x040fe200078e10ff */
[----:B------:R-:W-:Y:S01]  /*1e90*/  CS2R R88, SRZ ;  /* 0x0000000000587805 */ /* 0x000fe2000001ff00 */
[----:B------:R-:W-:Y:S01]  /*1ea0*/  LEA.HI.X.SX32 R39, R19, R40, 0x1, P1 ;  /* 0x0000002813277211 */ /* 0x000fe200008f0eff */
[----:B------:R1:W-:Y:S01]  /*1eb0*/  STL.64 [R1+0xa0], R46 ;  /* 0x0000a02e01007387 */ /* 0x0003e20000100a00 */
[C---:B------:R-:W-:Y:S01]  /*1ec0*/  LEA R3, R42.reuse, R36, 0x2 ;  /* 0x000000242a037211 */ /* 0x040fe200078e10ff */
[----:B------:R-:W-:Y:S01]  /*1ed0*/  CS2R R90, SRZ ;  /* 0x00000000005a7805 */ /* 0x000fe2000001ff00 */
[C---:B0-----:R-:W-:Y:S01]  /*1ee0*/  LEA R44, P0, R17.reuse, R158, 0x1 ;  /* 0x0000009e112c7211 */ /* 0x041fe200078008ff */
[----:B------:R-:W-:Y:S01]  /*1ef0*/  CS2R R84, SRZ ;  /* 0x0000000000547805 */ /* 0x000fe2000001ff00 */
[C---:B------:R-:W-:Y:S01]  /*1f00*/  LEA R5, R42.reuse, R3, 0x2 ;  /* 0x000000032a057211 */ /* 0x040fe200078e10ff */
[----:B------:R-:W-:Y:S01]  /*1f10*/  CS2R R86, SRZ ;  /* 0x0000000000567805 */ /* 0x000fe2000001ff00 */
[----:B------:R-:W-:Y:S01]  /*1f20*/  LEA.HI.X.SX32 R45, R17, R40, 0x1, P0 ;  /* 0x00000028112d7211 */ /* 0x000fe200000f0eff */
[----:B------:R-:W-:Y:S01]  /*1f30*/  CS2R R80, SRZ ;  /* 0x0000000000507805 */ /* 0x000fe2000001ff00 */
[----:B------:R-:W-:Y:S01]  /*1f40*/  LEA R8, R42, R5, 0x2 ;  /* 0x000000052a087211 */ /* 0x000fe200078e10ff */
[----:B------:R-:W-:Y:S01]  /*1f50*/  CS2R R82, SRZ ;  /* 0x0000000000527805 */ /* 0x000fe2000001ff00 */
[----:B------:R-:W-:Y:S01]  /*1f60*/  SHF.R.U32.HI R188, RZ, 0x3, R41 ;  /* 0x00000003ffbc7819 */ /* 0x000fe20000011629 */
[----:B------:R0:W-:Y:S01]  /*1f70*/  STL.64 [R1+0x98], R44 ;  /* 0x0000982c01007387 */ /* 0x0001e20000100a00 */
[----:B-1----:R-:W-:Y:S01]  /*1f80*/  LEA R46, P0, R20, R158, 0x1 ;  /* 0x0000009e142e7211 */ /* 0x002fe200078008ff */
[----:B------:R-:W-:Y:S01]  /*1f90*/  IMAD R37, R42, 0x4, R8 ;  /* 0x000000042a257824 */ /* 0x000fe200078e0208 */
[----:B------:R-:W-:Y:S01]  /*1fa0*/  LOP3.LUT R188, R188, 0xc, RZ, 0xc0, !PT ;  /* 0x0000000cbcbc7812 */ /* 0x000fe200078ec0ff */
[----:B------:R1:W-:Y:S01]  /*1fb0*/  STL.64 [R1+0x90], R38 ;  /* 0x0000902601007387 */ /* 0x0003e20000100a00 */
[----:B------:R-:W-:Y:S01]  /*1fc0*/  LEA.HI.X.SX32 R47, R20, R40, 0x1, P0 ;  /* 0x00000028142f7211 */ /* 0x000fe200000f0eff */
[----:B------:R-:W-:Y:S01]  /*1fd0*/  CS2R R76, SRZ ;  /* 0x00000000004c7805 */ /* 0x000fe2000001ff00 */
[----:B------:R-:W-:Y:S01]  /*1fe0*/  LEA R9, R42, R37, 0x2 ;  /* 0x000000252a097211 */ /* 0x000fe200078e10ff */
[----:B------:R-:W-:Y:S01]  /*1ff0*/  CS2R R78, SRZ ;  /* 0x00000000004e7805 */ /* 0x000fe2000001ff00 */
[----:B------:R-:W-:Y:S01]  /*2000*/  LOP3.LUT R18, R18, 0x10, R58, 0x78, !PT ;  /* 0x0000001012127812 */ /* 0x000fe200078e783a */
[----:B------:R-:W-:Y:S01]  /*2010*/  STL.64 [R1+0x88], R46 ;  /* 0x0000882e01007387 */ /* 0x000fe20000100a00 */
[----:B------:R-:W-:Y:S01]  /*2020*/  LOP3.LUT P6, RZ, R58, 0x3, RZ, 0xc0, !PT ;  /* 0x000000033aff7812 */ /* 0x000fe200078cc0ff */
[----:B------:R-:W-:Y:S01]  /*2030*/  IMAD R10, R42, 0x4, R9 ;  /* 0x000000042a0a7824 */ /* 0x000fe200078e0209 */
[CC--:B0-----:R-:W-:Y:S01]  /*2040*/  LEA R44, P1, R21.reuse, R158.reuse, 0x1 ;  /* 0x0000009e152c7211 */ /* 0x0c1fe200078208ff */
[----:B------:R-:W-:Y:S01]  /*2050*/  CS2R R72, SRZ ;  /* 0x0000000000487805 */ /* 0x000fe2000001ff00 */
[----:B------:R-:W-:Y:S01]  /*2060*/  CS2R R74, SRZ ;  /* 0x00000000004a7805 */ /* 0x000fe2000001ff00 */
[----:B-1----:R-:W-:Y:S01]  /*2070*/  LEA R38, P2, R26, R158, 0x1 ;  /* 0x0000009e1a267211 */ /* 0x002fe200078408ff */
[----:B------:R-:W-:Y:S01]  /*2080*/  CS2R R68, SRZ ;  /* 0x0000000000447805 */ /* 0x000fe2000001ff00 */
[----:B------:R-:W-:Y:S01]  /*2090*/  LEA R15, R42, R10, 0x2 ;  /* 0x0000000a2a0f7211 */ /* 0x000fe200078e10ff */
[----:B------:R-:W-:Y:S01]  /*20a0*/  CS2R R70, SRZ ;  /* 0x0000000000467805 */ /* 0x000fe2000001ff00 */
[-C--:B------:R-:W-:Y:S01]  /*20b0*/  LEA.HI.X.SX32 R45, R21, R40.reuse, 0x1, P1 ;  /* 0x00000028152d7211 */ /* 0x080fe200008f0eff */
[----:B------:R-:W-:Y:S01]  /*20c0*/  CS2R R64, SRZ ;  /* 0x0000000000407805 */ /* 0x000fe2000001ff00 */
[----:B------:R-:W-:Y:S01]  /*20d0*/  LEA.HI.X.SX32 R39, R26, R40, 0x1, P2 ;  /* 0x000000281a277211 */ /* 0x000fe200010f0eff */
[----:B------:R-:W-:Y:S01]  /*20e0*/  IMAD R16, R42, 0x4, R15 ;  /* 0x000000042a107824 */ /* 0x000fe200078e020f */
[----:B------:R-:W-:Y:S01]  /*20f0*/  LEA R20, P2, R30, R158, 0x1 ;  /* 0x0000009e1e147211 */ /* 0x000fe200078408ff */
[----:B------:R0:W-:Y:S01]  /*2100*/  STL.64 [R1+0x80], R44 ;  /* 0x0000802c01007387 */ /* 0x0001e20000100a00 */
[----:B------:R-:W-:Y:S01]  /*2110*/  CS2R R66, SRZ ;  /* 0x0000000000427805 */ /* 0x000fe2000001ff00 */
[----:B------:R-:W-:Y:S01]  /*2120*/  UMOV UR4, URZ ;  /* 0x0000003f00047c82 */ /* 0x000fe20008000000 */
[----:B------:R-:W-:Y:S01]  /*2130*/  LEA R17, R42, R16, 0x2 ;  /* 0x000000102a117211 */ /* 0x000fe200078e10ff */
[----:B------:R1:W-:Y:S01]  /*2140*/  STL.64 [R1+0x78], R38 ;  /* 0x0000782601007387 */ /* 0x0003e20000100a00 */
[----:B------:R-:W-:Y:S01]  /*2150*/  LEA.HI.X.SX32 R21, R30, R40, 0x1, P2 ;  /* 0x000000281e157211 */ /* 0x000fe200010f0eff */
[----:B------:R-:W-:Y:S01]  /*2160*/  UMOV UR5, URZ ;  /* 0x0000003f00057c82 */ /* 0x000fe20008000000 */
[----:B------:R-:W-:Y:S01]  /*2170*/  LEA R26, P2, R4, R158, 0x1 ;  /* 0x0000009e041a7211 */ /* 0x000fe200078408ff */
[----:B------:R-:W-:-:S02]  /*2180*/  IMAD R19, R42, 0x4, R17 ;  /* 0x000000042a137824 */ /* 0x000fc400078e0211 */
[----:B------:R2:W-:Y:S01]  /*2190*/  STL.64 [R1+0x60], R20 ;  /* 0x0000601401007387 */ /* 0x0005e20000100a00 */
[CC--:B0-----:R-:W-:Y:S02]  /*21a0*/  LEA R44, P0, R27.reuse, R158.reuse, 0x1 ;  /* 0x0000009e1b2c7211 */ /* 0x0c1fe400078008ff */
[C---:B-1----:R-:W-:Y:S02]  /*21b0*/  LEA R38, P1, R28.reuse, R158, 0x1 ;  /* 0x0000009e1c267211 */ /* 0x042fe400078208ff */
[-C--:B------:R-:W-:Y:S02]  /*21c0*/  LEA.HI.X.SX32 R45, R27, R40.reuse, 0x1, P0 ;  /* 0x000000281b2d7211 */ /* 0x080fe400000f0eff */
[-C--:B------:R-:W-:Y:S02]  /*21d0*/  LEA.HI.X.SX32 R39, R28, R40.reuse, 0x1, P1 ;  /* 0x000000281c277211 */ /* 0x080fe400008f0eff */
[----:B--2---:R-:W-:Y:S01]  /*21e0*/  LEA R20, R42, R19, 0x2 ;  /* 0x000000132a147211 */ /* 0x004fe200078e10ff */
[----:B------:R0:W-:Y:S01]  /*21f0*/  STL.64 [R1+0x70], R44 ;  /* 0x0000702c01007387 */ /* 0x0001e20000100a00 */
[----:B------:R-:W-:-:S03]  /*2200*/  LEA.HI.X.SX32 R27, R4, R40, 0x1, P2 ;  /* 0x00000028041b7211 */ /* 0x000fc600010f0eff */
[----:B------:R1:W-:Y:S01]  /*2210*/  STL.64 [R1+0x68], R38 ;  /* 0x0000682601007387 */ /* 0x0003e20000100a00 */
[----:B------:R-:W-:-:S05]  /*2220*/  IMAD R21, R42, 0x4, R20 ;  /* 0x000000042a157824 */ /* 0x000fca00078e0214 */
[----:B------:R-:W-:Y:S02]  /*2230*/  LEA R4, R42, R21, 0x2 ;  /* 0x000000152a047211 */ /* 0x000fe400078e10ff */
[CC--:B0-----:R-:W-:Y:S02]  /*2240*/  LEA R44, P0, R31.reuse, R158.reuse, 0x1 ;  /* 0x0000009e1f2c7211 */ /* 0x0c1fe400078008ff */
[C---:B-1----:R-:W-:Y:S02]  /*2250*/  LEA R38, P1, R6.reuse, R158, 0x1 ;  /* 0x0000009e06267211 */ /* 0x042fe400078208ff */
[-C--:B------:R-:W-:Y:S02]  /*2260*/  LEA.HI.X.SX32 R45, R31, R40.reuse, 0x1, P0 ;  /* 0x000000281f2d7211 */ /* 0x080fe400000f0eff */
[----:B------:R-:W-:Y:S01]  /*2270*/  LEA.HI.X.SX32 R39, R6, R40, 0x1, P1 ;  /* 0x0000002806277211 */ /* 0x000fe200008f0eff */
[----:B------:R-:W-:Y:S01]  /*2280*/  IMAD R6, R42, 0x4, R4 ;  /* 0x000000042a067824 */ /* 0x000fe200078e0204 */
[C---:B------:R-:W-:Y:S01]  /*2290*/  LEA R30, P1, R32.reuse, R158, 0x1 ;  /* 0x0000009e201e7211 */ /* 0x040fe200078208ff */
[----:B------:R-:W-:Y:S03]  /*22a0*/  STL.64 [R1+0x58], R44 ;  /* 0x0000582c01007387 */ /* 0x000fe60000100a00 */
[----:B------:R-:W-:Y:S01]  /*22b0*/  LEA.HI.X.SX32 R31, R32, R40, 0x1, P1 ;  /* 0x00000028201f7211 */ /* 0x000fe200008f0eff */
[----:B------:R0:W-:Y:S04]  /*22c0*/  STL.64 [R1+0x50], R38 ;  /* 0x0000502601007387 */ /* 0x0001e80000100a00 */
[----:B------:R1:W-:Y:S01]  /*22d0*/  STL.64 [R1+0x48], R26 ;  /* 0x0000481a01007387 */ /* 0x0003e20000100a00 */
[----:B0-----:R-:W-:-:S02]  /*22e0*/  LEA R38, P0, R7, R158, 0x1 ;  /* 0x0000009e07267211 */ /* 0x001fc400078008ff */
[----:B-1----:R-:W-:Y:S02]  /*22f0*/  LEA R26, P2, R33, R158, 0x1 ;  /* 0x0000009e211a7211 */ /* 0x002fe400078408ff */
[-C--:B------:R-:W-:Y:S02]  /*2300*/  LEA.HI.X.SX32 R39, R7, R40.reuse, 0x1, P0 ;  /* 0x0000002807277211 */ /* 0x080fe400000f0eff */
[----:B------:R-:W-:Y:S02]  /*2310*/  LEA.HI.X.SX32 R27, R33, R40, 0x1, P2 ;  /* 0x00000028211b7211 */ /* 0x000fe400010f0eff */
[----:B------:R-:W-:Y:S01]  /*2320*/  LEA R7, R42, R6, 0x2 ;  /* 0x000000062a077211 */ /* 0x000fe200078e10ff */
[----:B------:R0:W-:Y:S01]  /*2330*/  STL.64 [R1+0x40], R38 ;  /* 0x0000402601007387 */ /* 0x0001e20000100a00 */
[----:B------:R-:W-:-:S03]  /*2340*/  LEA R44, P0, R34, R158, 0x1 ;  /* 0x0000009e222c7211 */ /* 0x000fc600078008ff */
[----:B------:R1:W-:Y:S01]  /*2350*/  STL.64 [R1+0x38], R30 ;  /* 0x0000381e01007387 */ /* 0x0003e20000100a00 */
[----:B------:R-:W-:Y:S02]  /*2360*/  LEA.HI.X.SX32 R45, R34, R40, 0x1, P0 ;  /* 0x00000028222d7211 */ /* 0x000fe400000f0eff */
[-C--:B------:R-:W-:Y:S01]  /*2370*/  LEA R34, P0, R3, R158.reuse, 0x1 ;  /* 0x0000009e03227211 */ /* 0x080fe200078008ff */
[----:B------:R2:W-:Y:S01]  /*2380*/  STL.64 [R1+0x30], R26 ;  /* 0x0000301a01007387 */ /* 0x0005e20000100a00 */
[----:B0-----:R-:W-:-:S03]  /*2390*/  LEA R38, P1, R35, R158, 0x1 ;  /* 0x0000009e23267211 */ /* 0x001fc600078208ff */
[----:B------:R-:W-:Y:S01]  /*23a0*/  STL.64 [R1+0x28], R44 ;  /* 0x0000282c01007387 */ /* 0x000fe20000100a00 */
[----:B-1----:R-:W-:Y:S02]  /*23b0*/  LEA R30, P2, R36, R158, 0x1 ;  /* 0x0000009e241e7211 */ /* 0x002fe400078408ff */
[-C--:B------:R-:W-:Y:S01]  /*23c0*/  LEA.HI.X.SX32 R39, R35, R40.reuse, 0x1, P1 ;  /* 0x0000002823277211 */ /* 0x080fe200008f0eff */
[----:B--2---:R-:W-:Y:S01]  /*23d0*/  IMAD R26, R42, 0x4, R7 ;  /* 0x000000042a1a7824 */ /* 0x004fe200078e0207 */
[-C--:B------:R-:W-:Y:S02]  /*23e0*/  LEA.HI.X.SX32 R31, R36, R40.reuse, 0x1, P2 ;  /* 0x00000028241f7211 */ /* 0x080fe400010f0eff */
[----:B------:R-:W-:Y:S01]  /*23f0*/  LEA.HI.X.SX32 R35, R3, R40, 0x1, P0 ;  /* 0x0000002803237211 */ /* 0x000fe200000f0eff */
[----:B------:R-:W-:Y:S01]  /*2400*/  STL.64 [R1+0x20], R38 ;  /* 0x0000202601007387 */ /* 0x000fe20000100a00 */
[C---:B------:R-:W-:Y:S02]  /*2410*/  LEA R27, R42.reuse, R26, 0x2 ;  /* 0x0000001a2a1b7211 */ /* 0x040fe400078e10ff */
[-C--:B------:R-:W-:Y:S01]  /*2420*/  LEA R32, P1, R5, R158.reuse, 0x1 ;  /* 0x0000009e05207211 */ /* 0x080fe200078208ff */
[----:B------:R0:W-:Y:S01]  /*2430*/  STL.64 [R1+0x18], R30 ;  /* 0x0000181e01007387 */ /* 0x0001e20000100a00 */
[----:B------:R-:W-:Y:S01]  /*2440*/  LEA R250, P0, R37, R158, 0x1 ;  /* 0x0000009e25fa7211 */ /* 0x000fe200078008ff */
[----:B------:R-:W-:Y:S01]  /*2450*/  IMAD R28, R42, 0x4, R27 ;  /* 0x000000042a1c7824 */ /* 0x000fe200078e021b */
[----:B------:R-:W-:Y:S01]  /*2460*/  LEA.HI.X.SX32 R33, R5, R40, 0x1, P1 ;  /* 0x0000002805217211 */ /* 0x000fe200008f0eff */
[----:B------:R1:W-:Y:S01]  /*2470*/  STL.64 [R1+0x10], R34 ;  /* 0x0000102201007387 */ /* 0x0003e20000100a00 */
[----:B------:R-:W-:-:S02]  /*2480*/  LEA R246, P1, R9, R158, 0x1 ;  /* 0x0000009e09f67211 */ /* 0x000fc400078208ff */
[C---:B------:R-:W-:Y:S01]  /*2490*/  LEA R3, R42.reuse, R28, 0x2 ;  /* 0x0000001c2a037211 */ /* 0x040fe200078e10ff */
[----:B------:R2:W-:Y:S01]  /*24a0*/  STL.64 [R1+0x8], R32 ;  /* 0x0000082001007387 */ /* 0x0005e20000100a00 */
[-C--:B------:R-:W-:Y:S02]  /*24b0*/  LEA.HI.X.SX32 R247, R9, R40.reuse, 0x1, P1 ;  /* 0x0000002809f77211 */ /* 0x080fe400008f0eff */
[----:B------:R-:W-:Y:S01]  /*24c0*/  LEA.HI.X.SX32 R251, R37, R40, 0x1, P0 ;  /* 0x0000002825fb7211 */ /* 0x000fe200000f0eff */
[----:B------:R-:W-:Y:S01]  /*24d0*/  IMAD R5, R42, 0x4, R3 ;  /* 0x000000042a057824 */ /* 0x000fe200078e0203 */
[CC--:B0-----:R-:W-:Y:S02]  /*24e0*/  LEA R30, P2, R8.reuse, R158.reuse, 0x1 ;  /* 0x0000009e081e7211 */ /* 0x0c1fe400078408ff */
[----:B------:R-:W-:Y:S01]  /*24f0*/  LEA R238, P0, R15, R158, 0x1 ;  /* 0x0000009e0fee7211 */ /* 0x000fe200078008ff */
[----:B-1----:R-:W-:Y:S01]  /*2500*/  IMAD.MOV.U32 R34, RZ, RZ, c[0x0][0x1a4] ;  /* 0x00006900ff227624 */ /* 0x002fe200078e00ff */
[----:B------:R-:W-:-:S02]  /*2510*/  LEA.HI.X.SX32 R31, R8, R40, 0x1, P2 ;  /* 0x00000028081f7211 */ /* 0x000fc400010f0eff */
[----:B------:R-:W-:Y:S01]  /*2520*/  LEA R8, R42, R5, 0x2 ;  /* 0x000000052a087211 */ /* 0x000fe200078e10ff */
[----:B--2---:R-:W-:Y:S01]  /*2530*/  IMAD R33, R34, 0xa, RZ ;  /* 0x0000000a22217824 */ /* 0x004fe200078e02ff */
[----:B------:R-:W-:Y:S01]  /*2540*/  LEA R242, P2, R10, R158, 0x1 ;  /* 0x0000009e0af27211 */ /* 0x000fe200078408ff */
[----:B------:R0:W-:Y:S01]  /*2550*/  STL.64 [R1], R30 ;  /* 0x0000001e01007387 */ /* 0x0001e20000100a00 */
[-C--:B------:R-:W-:Y:S01]  /*2560*/  LEA.HI.X.SX32 R239, R15, R40.reuse, 0x1, P0 ;  /* 0x000000280fef7211 */ /* 0x080fe200000f0eff */
[----:B------:R-:W-:Y:S01]  /*2570*/  IMAD R9, R42, 0x4, R8 ;  /* 0x000000042a097824 */ /* 0x000fe200078e0208 */
[----:B------:R-:W-:Y:S01]  /*2580*/  LEA.HI.X.SX32 R243, R10, R40, 0x1, P2 ;  /* 0x000000280af37211 */ /* 0x000fe200010f0eff */
[----:B------:R-:W-:Y:S01]  /*2590*/  IMAD R35, R34, 0xb, RZ ;  /* 0x0000000b22237824 */ /* 0x000fe200078e02ff */
[----:B------:R-:W-:Y:S01]  /*25a0*/  LEA R234, P1, R16, R158, 0x1 ;  /* 0x0000009e10ea7211 */ /* 0x000fe200078208ff */
[----:B------:R-:W-:Y:S01]  /*25b0*/  IMAD R36, R34, 0xc, RZ ;  /* 0x0000000c22247824 */ /* 0x000fe200078e02ff */
[----:B------:R-:W-:Y:S01]  /*25c0*/  LEA R10, R42, R9, 0x2 ;  /* 0x000000092a0a7211 */ /* 0x000fe200078e10ff */
[----:B------:R-:W-:Y:S01]  /*25d0*/  IMAD R37, R34, 0xd, RZ ;  /* 0x0000000d22257824 */ /* 0x000fe200078e02ff */
[----:B------:R-:W-:Y:S01]  /*25e0*/  LEA.HI.X.SX32 R235, R16, R40, 0x1, P1 ;  /* 0x0000002810eb7211 */ /* 0x000fe200008f0eff */
[----:B------:R-:W-:Y:S01]  /*25f0*/  IMAD R38, R34, 0xe, RZ ;  /* 0x0000000e22267824 */ /* 0x000fe200078e02ff */
[-C--:B------:R-:W-:Y:S01]  /*2600*/  LEA R230, P2, R17, R158.reuse, 0x1 ;  /* 0x0000009e11e67211 */ /* 0x080fe200078408ff */
[----:B------:R-:W-:Y:S01]  /*2610*/  IMAD R15, R42, 0x4, R10 ;  /* 0x000000042a0f7824 */ /* 0x000fe200078e020a */
[----:B------:R-:W-:Y:S01]  /*2620*/  LEA R226, P0, R19, R158, 0x1 ;  /* 0x0000009e13e27211 */ /* 0x000fe200078008ff */
[C---:B------:R-:W-:Y:S01]  /*2630*/  IMAD R39, R34.reuse, 0xf, RZ ;  /* 0x0000000f22277824 */ /* 0x040fe200078e02ff */
[-C--:B------:R-:W-:Y:S01]  /*2640*/  LEA.HI.X.SX32 R231, R17, R40.reuse, 0x1, P2 ;  /* 0x0000002811e77211 */ /* 0x080fe200010f0eff */
[----:B------:R-:W-:Y:S01]  /*2650*/  IMAD R44, R34, 0x14, RZ ;  /* 0x00000014222c7824 */ /* 0x000fe200078e02ff */
[----:B------:R-:W-:Y:S01]  /*2660*/  LEA R16, R42, R15, 0x2 ;  /* 0x0000000f2a107211 */ /* 0x000fe200078e10ff */
[C---:B------:R-:W-:Y:S01]  /*2670*/  IMAD R45, R34.reuse, 0x15, RZ ;  /* 0x00000015222d7824 */ /* 0x040fe200078e02ff */
[----:B------:R-:W-:Y:S01]  /*2680*/  LEA.HI.X.SX32 R227, R19, R40, 0x1, P0 ;  /* 0x0000002813e37211 */ /* 0x000fe200000f0eff */
[----:B------:R-:W-:Y:S01]  /*2690*/  IMAD R46, R34, 0x16, RZ ;  /* 0x00000016222e7824 */ /* 0x000fe200078e02ff */
[-C--:B------:R-:W-:Y:S01]  /*26a0*/  LEA R222, P1, R20, R158.reuse, 0x1 ;  /* 0x0000009e14de7211 */ /* 0x080fe200078208ff */
[----:B------:R-:W-:Y:S01]  /*26b0*/  IMAD R17, R42, 0x4, R16 ;  /* 0x000000042a117824 */ /* 0x000fe200078e0210 */
[----:B------:R-:W-:Y:S01]  /*26c0*/  LEA R214, P0, R4, R158, 0x1 ;  /* 0x0000009e04d67211 */ /* 0x000fe200078008ff */
[----:B------:R-:W-:Y:S01]  /*26d0*/  IMAD R47, R34, 0x17, RZ ;  /* 0x00000017222f7824 */ /* 0x000fe200078e02ff */
[-C--:B------:R-:W-:Y:S01]  /*26e0*/  LEA.HI.X.SX32 R223, R20, R40.reuse, 0x1, P1 ;  /* 0x0000002814df7211 */ /* 0x080fe200008f0eff */
[----:B------:R-:W-:Y:S01]  /*26f0*/  IMAD R48, R34, 0x18, RZ ;  /* 0x0000001822307824 */ /* 0x000fe200078e02ff */
[----:B------:R-:W-:Y:S01]  /*2700*/  LEA.HI.X.SX32 R215, R4, R40, 0x1, P0 ;  /* 0x0000002804d77211 */ /* 0x000fe200000f0eff */
[C---:B------:R-:W-:Y:S01]  /*2710*/  IMAD R49, R34.reuse, 0x19, RZ ;  /* 0x0000001922317824 */ /* 0x040fe200078e02ff */
[CC--:B------:R-:W-:Y:S01]  /*2720*/  LEA R218, P2, R21.reuse, R158.reuse, 0x1 ;  /* 0x0000009e15da7211 */ /* 0x0c0fe200078408ff */
[----:B------:R-:W-:Y:S01]  /*2730*/  IMAD R50, R34, 0x1a, RZ ;  /* 0x0000001a22327824 */ /* 0x000fe200078e02ff */
[----:B------:R-:W-:Y:S01]  /*2740*/  LEA R210, P1, R6, R158, 0x1 ;  /* 0x0000009e06d27211 */ /* 0x000fe200078208ff */
[----:B------:R-:W-:Y:S01]  /*2750*/  IMAD R51, R34, 0x1b, RZ ;  /* 0x0000001b22337824 */ /* 0x000fe200078e02ff */
[----:B------:R-:W-:Y:S01]  /*2760*/  LEA R4, R42, R17, 0x2 ;  /* 0x000000112a047211 */ /* 0x000fe200078e10ff */
[C---:B------:R-:W-:Y:S01]  /*2770*/  IMAD R52, R34.reuse, 0x1c, RZ ;  /* 0x0000001c22347824 */ /* 0x040fe200078e02ff */
[-C--:B------:R-:W-:Y:S01]  /*2780*/  LEA.HI.X.SX32 R219, R21, R40.reuse, 0x1, P2 ;  /* 0x0000002815db7211 */ /* 0x080fe200010f0eff */
[----:B------:R-:W-:Y:S01]  /*2790*/  IMAD R53, R34, 0x1d, RZ ;  /* 0x0000001d22357824 */ /* 0x000fe200078e02ff */
[----:B------:R-:W-:Y:S01]  /*27a0*/  LEA.HI.X.SX32 R211, R6, R40, 0x1, P1 ;  /* 0x0000002806d37211 */ /* 0x000fe200008f0eff */
[----:B------:R-:W-:Y:S01]  /*27b0*/  IMAD R6, R42, 0x4, R4 ;  /* 0x000000042a067824 */ /* 0x000fe200078e0204 */
[CC--:B------:R-:W-:Y:S01]  /*27c0*/  LEA R206, P2, R7.reuse, R158.reuse, 0x1 ;  /* 0x0000009e07ce7211 */ /* 0x0c0fe200078408ff */
[----:B------:R-:W-:Y:S01]  /*27d0*/  IMAD R54, R34, 0x1e, RZ ;  /* 0x0000001e22367824 */ /* 0x000fe200078e02ff */
[----:B------:R-:W-:Y:S01]  /*27e0*/  LEA R202, P0, R26, R158, 0x1 ;  /* 0x0000009e1aca7211 */ /* 0x000fe200078008ff */
[----:B------:R-:W-:Y:S01]  /*27f0*/  IMAD R55, R34, 0x1f, RZ ;  /* 0x0000001f22377824 */ /* 0x000fe200078e02ff */
[----:B------:R-:W-:Y:S01]  /*2800*/  LEA.HI.X.SX32 R207, R7, R40, 0x1, P2 ;  /* 0x0000002807cf7211 */ /* 0x000fe200010f0eff */
[----:B------:R-:W-:Y:S01]  /*2810*/  IMAD.MOV.U32 R20, RZ, RZ, -0x800000 ;  /* 0xff800000ff147424 */ /* 0x000fe200078e00ff */
[----:B------:R-:W-:-:S02]  /*2820*/  LEA R7, R42, R6, 0x2 ;  /* 0x000000062a077211 */ /* 0x000fc400078e10ff */
[----:B------:R-:W-:Y:S02]  /*2830*/  LEA.HI.X.SX32 R203, R26, R40, 0x1, P0 ;  /* 0x000000281acb7211 */ /* 0x000fe400000f0eff */
[-C--:B------:R-:W-:Y:S01]  /*2840*/  LEA R198, P1, R27, R158.reuse, 0x1 ;  /* 0x0000009e1bc67211 */ /* 0x080fe200078208ff */
[----:B------:R-:W-:Y:S01]  /*2850*/  IMAD R19, R42, 0x4, R7 ;  /* 0x000000042a137824 */ /* 0x000fe200078e0207 */
[----:B------:R-:W-:Y:S02]  /*2860*/  LEA R192, P0, R3, R158, 0x1 ;  /* 0x0000009e03c07211 */ /* 0x000fe400078008ff */
[-C--:B------:R-:W-:Y:S02]  /*2870*/  LEA.HI.X.SX32 R199, R27, R40.reuse, 0x1, P1 ;  /* 0x000000281bc77211 */ /* 0x080fe400008f0eff */
[----:B------:R-:W-:Y:S02]  /*2880*/  LEA.HI.X.SX32 R193, R3, R40, 0x1, P0 ;  /* 0x0000002803c17211 */ /* 0x000fe400000f0eff */
[----:B------:R-:W-:-:S02]  /*2890*/  LEA R194, P2, R28, R158, 0x1 ;  /* 0x0000009e1cc27211 */ /* 0x000fc400078408ff */
[C---:B------:R-:W-:Y:S02]  /*28a0*/  LEA R184, P1, R5.reuse, R158, 0x1 ;  /* 0x0000009e05b87211 */ /* 0x040fe400078208ff */
[----:B------:R-:W-:Y:S02]  /*28b0*/  LEA R3, R42, R19, 0x2 ;  /* 0x000000132a037211 */ /* 0x000fe400078e10ff */
[-C--:B------:R-:W-:Y:S02]  /*28c0*/  LEA.HI.X.SX32 R195, R28, R40.reuse, 0x1, P2 ;  /* 0x000000281cc37211 */ /* 0x080fe400010f0eff */
[----:B------:R-:W-:Y:S01]  /*28d0*/  LEA.HI.X.SX32 R185, R5, R40, 0x1, P1 ;  /* 0x0000002805b97211 */ /* 0x000fe200008f0eff */
[----:B------:R-:W-:Y:S01]  /*28e0*/  IMAD R5, R42, 0x4, R3 ;  /* 0x000000042a057824 */ /* 0x000fe200078e0203 */
[-C--:B------:R-:W-:Y:S02]  /*28f0*/  LEA R182, P2, R8, R158.reuse, 0x1 ;  /* 0x0000009e08b67211 */ /* 0x080fe400078408ff */
[----:B------:R-:W-:-:S02]  /*2900*/  LEA R180, P0, R9, R158, 0x1 ;  /* 0x0000009e09b47211 */ /* 0x000fc400078008ff */
[----:B------:R-:W-:Y:S02]  /*2910*/  LEA.HI.X.SX32 R183, R8, R40, 0x1, P2 ;  /* 0x0000002808b77211 */ /* 0x000fe400010f0eff */
[----:B------:R-:W-:Y:S02]  /*2920*/  LEA R176, P2, R15, R158, 0x1 ;  /* 0x0000009e0fb07211 */ /* 0x000fe400078408ff */
[C---:B------:R-:W-:Y:S02]  /*2930*/  LEA R8, R42.reuse, R5, 0x2 ;  /* 0x000000052a087211 */ /* 0x040fe400078e10ff */
[-C--:B------:R-:W-:Y:S02]  /*2940*/  LEA.HI.X.SX32 R181, R9, R40.reuse, 0x1, P0 ;  /* 0x0000002809b57211 */ /* 0x080fe400000f0eff */
[----:B------:R-:W-:Y:S01]  /*2950*/  LEA.HI.X.SX32 R177, R15, R40, 0x1, P2 ;  /* 0x000000280fb17211 */ /* 0x000fe200010f0eff */
[----:B------:R-:W-:Y:S01]  /*2960*/  IMAD R9, R42, 0x4, R8 ;  /* 0x000000042a097824 */ /* 0x000fe200078e0208 */
[----:B------:R-:W-:-:S02]  /*2970*/  LEA R166, P2, R4, R158, 0x1 ;  /* 0x0000009e04a67211 */ /* 0x000fc400078408ff */
[----:B------:R-:W-:Y:S02]  /*2980*/  LEA R178, P1, R10, R158, 0x1 ;  /* 0x0000009e0ab27211 */ /* 0x000fe400078208ff */
[----:B------:R-:W-:Y:S02]  /*2990*/  LEA.HI.X.SX32 R167, R4, R40, 0x1, P2 ;  /* 0x0000002804a77211 */ /* 0x000fe400010f0eff */
[----:B------:R-:W-:Y:S02]  /*29a0*/  LEA R174, P0, R16, R158, 0x1 ;  /* 0x0000009e10ae7211 */ /* 0x000fe400078008ff */
[----:B------:R-:W-:Y:S02]  /*29b0*/  LEA R4, R42, R9, 0x2 ;  /* 0x000000092a047211 */ /* 0x000fe400078e10ff */
[-C--:B------:R-:W-:Y:S02]  /*29c0*/  LEA.HI.X.SX32 R179, R10, R40.reuse, 0x1, P1 ;  /* 0x000000280ab37211 */ /* 0x080fe400008f0eff */
[----:B------:R-:W-:Y:S01]  /*29d0*/  LEA.HI.X.SX32 R175, R16, R40, 0x1, P0 ;  /* 0x0000002810af7211 */ /* 0x000fe200000f0eff */
[----:B------:R-:W-:Y:S01]  /*29e0*/  IMAD R10, R42, 0x4, R4 ;  /* 0x000000042a0a7824 */ /* 0x000fe200078e0204 */
[----:B------:R-:W-:-:S02]  /*29f0*/  LEA R168, P1, R17, R158, 0x1 ;  /* 0x0000009e11a87211 */ /* 0x000fc400078208ff */
[C---:B------:R-:W-:Y:S02]  /*2a00*/  LEA R164, P0, R6.reuse, R158, 0x1 ;  /* 0x0000009e06a47211 */ /* 0x040fe400078008ff */
[-C--:B------:R-:W-:Y:S02]  /*2a10*/  LEA.HI.X.SX32 R169, R17, R40.reuse, 0x1, P1 ;  /* 0x0000002811a97211 */ /* 0x080fe400008f0eff */
[----:B------:R-:W-:Y:S01]  /*2a20*/  LEA.HI.X.SX32 R165, R6, R40, 0x1, P0 ;  /* 0x0000002806a57211 */ /* 0x000fe200000f0eff */
[----:B------:R-:W-:Y:S01]  /*2a30*/  CS2R R16, SRZ ;  /* 0x0000000000107805 */ /* 0x000fe2000001ff00 */
[C---:B------:R-:W-:Y:S02]  /*2a40*/  LEA R162, P1, R7.reuse, R158, 0x1 ;  /* 0x0000009e07a27211 */ /* 0x040fe400078208ff */
[----:B------:R-:W-:Y:S02]  /*2a50*/  LEA R6, R42, R10, 0x2 ;  /* 0x0000000a2a067211 */ /* 0x000fe400078e10ff */
[----:B------:R-:W-:-:S02]  /*2a60*/  LEA.HI.X.SX32 R163, R7, R40, 0x1, P1 ;  /* 0x0000002807a37211 */ /* 0x000fc400008f0eff */
[-C--:B------:R-:W-:Y:S01]  /*2a70*/  LEA R26, P0, R3, R158.reuse, 0x1 ;  /* 0x0000009e031a7211 */ /* 0x080fe200078008ff */
[C---:B------:R-:W-:Y:S01]  /*2a80*/  IMAD R7, R42.reuse, 0x4, R6 ;  /* 0x000000042a077824 */ /* 0x040fe200078e0206 */
[----:B------:R-:W-:Y:S02]  /*2a90*/  LEA R128, P1, R5, R158, 0x1 ;  /* 0x0000009e05807211 */ /* 0x000fe400078208ff */
[----:B------:R-:W-:Y:S02]  /*2aa0*/  LEA.HI.X.SX32 R27, R3, R40, 0x1, P0 ;  /* 0x00000028031b7211 */ /* 0x000fe400000f0eff */
[----:B------:R-:W-:Y:S02]  /*2ab0*/  LEA R3, R42, R7, 0x2 ;  /* 0x000000072a037211 */ /* 0x000fe400078e10ff */
[C---:B0-----:R-:W-:Y:S02]  /*2ac0*/  LEA.HI R31, R43.reuse, 0x10, RZ, 0x1e ;  /* 0x000000102b1f7811 */ /* 0x041fe400078ff0ff */
[----:B------:R-:W-:-:S02]  /*2ad0*/  LEA.HI R32, R43, 0x8, RZ, 0x1e ;  /* 0x000000082b207811 */ /* 0x000fc400078ff0ff */
[----:B------:R-:W-:Y:S01]  /*2ae0*/  LEA.HI R30, R43, 0x18, RZ, 0x1e ;  /* 0x000000182b1e7811 */ /* 0x000fe200078ff0ff */
[----:B------:R-:W-:Y:S01]  /*2af0*/  IMAD.SHL.U32 R186, R31, 0x10, RZ ;  /* 0x000000101fba7824 */ /* 0x000fe200078e00ff */
[----:B------:R-:W-:Y:S02]  /*2b00*/  LEA R160, P2, R19, R158, 0x1 ;  /* 0x0000009e13a07211 */ /* 0x000fe400078408ff */
[----:B------:R-:W-:Y:S01]  /*2b10*/  LEA.HI.X.SX32 R129, R5, R40, 0x1, P1 ;  /* 0x0000002805817211 */ /* 0x000fe200008f0eff */
[----:B------:R-:W-:Y:S01]  /*2b20*/  IMAD R5, R42, 0x4, R3 ;  /* 0x000000042a057824 */ /* 0x000fe200078e0203 */
[-C--:B------:R-:W-:Y:S02]  /*2b30*/  LEA R140, P0, R9, R158.reuse, 0x1 ;  /* 0x0000009e098c7211 */ /* 0x080fe400078008ff */
[----:B------:R-:W-:Y:S02]  /*2b40*/  LEA R142, P1, R4, R158, 0x1 ;  /* 0x0000009e048e7211 */ /* 0x000fe400078208ff */
[----:B------:R-:W-:Y:S01]  /*2b50*/  SHF.L.U32 R15, R41, 0x1, RZ ;  /* 0x00000001290f7819 */ /* 0x000fe200000006ff */
[----:B------:R-:W-:Y:S01]  /*2b60*/  IMAD R41, R34, 0x11, RZ ;  /* 0x0000001122297824 */ /* 0x000fe200078e02ff */
[----:B------:R-:W-:-:S02]  /*2b70*/  SHF.L.U32 R187, R32, 0x4, RZ ;  /* 0x0000000420bb7819 */ /* 0x000fc400000006ff */
[----:B------:R-:W-:Y:S02]  /*2b80*/  SHF.L.U32 R173, R30, 0x4, RZ ;  /* 0x000000041ead7819 */ /* 0x000fe400000006ff */
[-C--:B------:R-:W-:Y:S01]  /*2b90*/  LEA.HI.X.SX32 R161, R19, R40.reuse, 0x1, P2 ;  /* 0x0000002813a17211 */ /* 0x080fe200010f0eff */
[C---:B------:R-:W-:Y:S01]  /*2ba0*/  IMAD.IADD R187, R188.reuse, 0x1, R187 ;  /* 0x00000001bcbb7824 */ /* 0x040fe200078e02bb */
[----:B------:R-:W-:Y:S01]  /*2bb0*/  LEA.HI.X.SX32 R141, R9, R40, 0x1, P0 ;  /* 0x00000028098d7211 */ /* 0x000fe200000f0eff */
[----:B------:R-:W-:Y:S01]  /*2bc0*/  IMAD.IADD R173, R188, 0x1, R173 ;  /* 0x00000001bcad7824 */ /* 0x000fe200078e02ad */
[----:B------:R-:W-:Y:S01]  /*2bd0*/  LEA R130, P2, R8, R158, 0x1 ;  /* 0x0000009e08827211 */ /* 0x000fe200078408ff */
[----:B------:R-:W-:Y:S01]  /*2be0*/  IMAD.MOV.U32 R9, RZ, RZ, -0x800000 ;  /* 0xff800000ff097424 */ /* 0x000fe200078e00ff */
[----:B------:R-:W-:Y:S02]  /*2bf0*/  LEA.HI.X.SX32 R143, R4, R40, 0x1, P1 ;  /* 0x00000028048f7211 */ /* 0x000fe400008f0eff */
[----:B------:R-:W-:-:S02]  /*2c00*/  LEA R146, P0, R6, R158, 0x1 ;  /* 0x0000009e06927211 */ /* 0x000fc400078008ff */
[----:B------:R-:W-:Y:S02]  /*2c10*/  LOP3.LUT R57, R15, 0x10, RZ, 0x3c, !PT ;  /* 0x000000100f397812 */ /* 0x000fe400078e3cff */
[----:B------:R-:W-:Y:S02]  /*2c20*/  LEA R148, P1, R7, R158, 0x1 ;  /* 0x0000009e07947211 */ /* 0x000fe400078208ff */
[C---:B------:R-:W-:Y:S02]  /*2c30*/  LOP3.LUT R57, R15.reuse, 0x40, RZ, 0x3c, !PT ;  /* 0x000000400f397812 */ /* 0x040fe400078e3cff */
[----:B------:R-:W-:Y:S02]  /*2c40*/  LEA R4, R42, R5, 0x2 ;  /* 0x000000052a047211 */ /* 0x000fe400078e10ff */
[----:B------:R-:W-:Y:S02]  /*2c50*/  LOP3.LUT R57, R15, 0x70, RZ, 0x3c, !PT ;  /* 0x000000700f397812 */ /* 0x000fe400078e3cff */
[----:B------:R-:W-:-:S02]  /*2c60*/  IADD3 R186, R188, R186, RZ ;  /* 0x000000babcba7210 */ /* 0x000fc40007ffe0ff */
[-C--:B------:R-:W-:Y:S01]  /*2c70*/  LEA.HI.X.SX32 R131, R8, R40.reuse, 0x1, P2 ;  /* 0x0000002808837211 */ /* 0x080fe200010f0eff */
[----:B------:R-:W-:Y:S01]  /*2c80*/  IMAD R8, R42, 0x4, R4 ;  /* 0x000000042a087824 */ /* 0x000fe200078e0204 */
[----:B------:R-:W-:Y:S01]  /*2c90*/  LEA.HI.X.SX32 R147, R6, R40, 0x1, P0 ;  /* 0x0000002806937211 */ /* 0x000fe200000f0eff */
[----:B------:R-:W-:Y:S01]  /*2ca0*/  IMAD.IADD R6, R29, 0x1, R30 ;  /* 0x000000011d067824 */ /* 0x000fe200078e021e */
[----:B------:R-:W-:Y:S01]  /*2cb0*/  IADD3 R188, R56, R188, RZ ;  /* 0x000000bc38bc7210 */ /* 0x000fe20007ffe0ff */
[----:B------:R-:W-:Y:S01]  /*2cc0*/  IMAD.WIDE R56, R34, 0x2, R22 ;  /* 0x0000000222387825 */ /* 0x000fe200078e0216 */
[----:B------:R-:W-:Y:S02]  /*2cd0*/  LEA R144, P2, R10, R158, 0x1 ;  /* 0x0000009e0a907211 */ /* 0x000fe400078408ff */
[----:B------:R-:W-:Y:S01]  /*2ce0*/  LEA.HI.X.SX32 R149, R7, R40, 0x1, P1 ;  /* 0x0000002807957211 */ /* 0x000fe200008f0eff */
[C---:B------:R-:W-:Y:S01]  /*2cf0*/  IMAD.SHL.U32 R30, R34.reuse, 0x2, RZ ;  /* 0x00000002221e7824 */ /* 0x040fe200078e00ff */
[-C--:B------:R-:W-:Y:S01]  /*2d00*/  LEA R152, P0, R5, R158.reuse, 0x1 ;  /* 0x0000009e05987211 */ /* 0x080fe200078008ff */
[----:B------:R0:W-:Y:S01]  /*2d10*/  STL.64 [R1+0x2a8], R56 ;  /* 0x0002a83801007387 */ /* 0x0001e20000100a00 */
[C---:B------:R-:W-:Y:S01]  /*2d20*/  LOP3.LUT R60, R15.reuse, 0x20, RZ, 0x3c, !PT ;  /* 0x000000200f3c7812 */ /* 0x040fe200078e3cff */
[C---:B------:R-:W-:Y:S01]  /*2d30*/  IMAD R6, R34.reuse, 0x5, RZ ;  /* 0x0000000522067824 */ /* 0x040fe200078e02ff */
[----:B------:R-:W-:Y:S01]  /*2d40*/  LOP3.LUT R59, R15, 0x30, RZ, 0x3c, !PT ;  /* 0x000000300f3b7812 */ /* 0x000fe200078e3cff */
[----:B------:R-:W-:Y:S01]  /*2d50*/  IMAD R7, R34, 0x6, RZ ;  /* 0x0000000622077824 */ /* 0x000fe200078e02ff */
[----:B------:R-:W-:-:S02]  /*2d60*/  LEA R154, P1, R4, R158, 0x1 ;  /* 0x0000009e049a7211 */ /* 0x000fc400078208ff */
[C---:B------:R-:W-:Y:S02]  /*2d70*/  LOP3.LUT R60, R15.reuse, 0x50, RZ, 0x3c, !PT ;  /* 0x000000500f3c7812 */ /* 0x040fe400078e3cff */
[----:B------:R-:W-:Y:S02]  /*2d80*/  LOP3.LUT R59, R15, 0x60, RZ, 0x3c, !PT ;  /* 0x000000600f3b7812 */ /* 0x000fe400078e3cff */
[----:B------:R-:W-:Y:S01]  /*2d90*/  LOP3.LUT R60, R18, 0x20, RZ, 0x3c, !PT ;  /* 0x00000020123c7812 */ /* 0x000fe200078e3cff */
[----:B------:R-:W-:Y:S01]  /*2da0*/  IMAD.WIDE R58, R34, 0x2, R24 ;  /* 0x00000002223a7825 */ /* 0x000fe200078e0218 */
[-C--:B------:R-:W-:Y:S02]  /*2db0*/  LEA.HI.X.SX32 R145, R10, R40.reuse, 0x1, P2 ;  /* 0x000000280a917211 */ /* 0x080fe400010f0eff */
[----:B------:R-:W-:Y:S01]  /*2dc0*/  LEA.HI.X.SX32 R153, R5, R40, 0x1, P0 ;  /* 0x0000002805997211 */ /* 0x000fe200000f0eff */
[----:B------:R-:W-:Y:S01]  /*2dd0*/  IMAD.WIDE R60, R30, 0x2, R22 ;  /* 0x000000021e3c7825 */ /* 0x000fe200078e0216 */
[----:B------:R-:W-:Y:S01]  /*2de0*/  LEA R150, P2, R3, R158, 0x1 ;  /* 0x0000009e03967211 */ /* 0x000fe200078408ff */
[----:B------:R1:W-:Y:S01]  /*2df0*/  STL.64 [R1+0x2a0], R58 ;  /* 0x0002a03a01007387 */ /* 0x0003e20000100a00 */
[-C--:B------:R-:W-:Y:S01]  /*2e00*/  LEA.HI.X.SX32 R155, R4, R40.reuse, 0x1, P1 ;  /* 0x00000028049b7211 */ /* 0x080fe200008f0eff */
[C---:B------:R-:W-:Y:S01]  /*2e10*/  IMAD.IADD R4, R29.reuse, 0x1, R32 ;  /* 0x000000011d047824 */ /* 0x040fe200078e0220 */
[----:B------:R-:W-:Y:S01]  /*2e20*/  IADD3 R5, R29, R31, RZ ;  /* 0x0000001f1d057210 */ /* 0x000fe20007ffe0ff */
[C---:B------:R-:W-:Y:S01]  /*2e30*/  IMAD R5, R34.reuse, 0x3, RZ ;  /* 0x0000000322057824 */ /* 0x040fe200078e02ff */
[----:B------:R-:W-:Y:S01]  /*2e40*/  SHF.L.U32 R4, R34, 0x2, RZ ;  /* 0x0000000222047819 */ /* 0x000fe200000006ff */
[----:B0-----:R-:W-:Y:S01]  /*2e50*/  IMAD.WIDE R56, R30, 0x2, R24 ;  /* 0x000000021e387825 */ /* 0x001fe200078e0218 */
[----:B------:R-:W-:Y:S01]  /*2e60*/  LEA.HI.X.SX32 R151, R3, R40, 0x1, P2 ;  /* 0x0000002803977211 */ /* 0x000fe200010f0eff */
[----:B------:R0:W-:Y:S01]  /*2e70*/  STL.64 [R1+0x298], R60 ;  /* 0x0002983c01007387 */ /* 0x0001e20000100a00 */
[----:B------:R-:W-:Y:S01]  /*2e80*/  LEA R3, R42, R8, 0x2 ;  /* 0x000000082a037211 */ /* 0x000fe200078e10ff */
[----:B------:R-:W-:Y:S01]  /*2e90*/  IMAD.SHL.U32 R31, R34, 0x8, RZ ;  /* 0x00000008221f7824 */ /* 0x000fe200078e00ff */
[-C--:B------:R-:W-:Y:S01]  /*2ea0*/  LEA R156, P2, R8, R158.reuse, 0x1 ;  /* 0x0000009e089c7211 */ /* 0x080fe200078408ff */
[----:B-1----:R-:W-:Y:S01]  /*2eb0*/  IMAD.WIDE R58, R5, 0x2, R22 ;  /* 0x00000002053a7825 */ /* 0x002fe200078e0216 */
[----:B------:R1:W-:Y:S01]  /*2ec0*/  STL.64 [R1+0x290], R56 ;  /* 0x0002903801007387 */ /* 0x0003e20000100a00 */
[----:B------:R-:W-:-:S02]  /*2ed0*/  LEA R158, P3, R3, R158, 0x1 ;  /* 0x0000009e039e7211 */ /* 0x000fc400078608ff */
[C---:B------:R-:W-:Y:S01]  /*2ee0*/  IMAD R32, R34.reuse, 0x9, RZ ;  /* 0x0000000922207824 */ /* 0x040fe200078e02ff */
[----:B------:R2:W-:Y:S01]  /*2ef0*/  STL.64 [R1+0x288], R58 ;  /* 0x0002883a01007387 */ /* 0x0005e20000100a00 */
[-C--:B------:R-:W-:Y:S01]  /*2f00*/  LEA.HI.X.SX32 R159, R3, R40.reuse, 0x1, P3 ;  /* 0x00000028039f7211 */ /* 0x080fe200018f0eff */
[----:B------:R-:W-:Y:S01]  /*2f10*/  IMAD R42, R34, 0x12, RZ ;  /* 0x00000012222a7824 */ /* 0x000fe200078e02ff */
[----:B------:R-:W-:Y:S01]  /*2f20*/  LEA.HI R3, R43, R29, RZ, 0x1e ;  /* 0x0000001d2b037211 */ /* 0x000fe200078ff0ff */
[----:B0-----:R-:W-:Y:S01]  /*2f30*/  IMAD.WIDE R60, R5, 0x2, R24 ;  /* 0x00000002053c7825 */ /* 0x001fe200078e0218 */
[----:B------:R-:W-:Y:S02]  /*2f40*/  LEA.HI.X.SX32 R157, R8, R40, 0x1, P2 ;  /* 0x00000028089d7211 */ /* 0x000fe400010f0eff */
[----:B------:R-:W-:Y:S01]  /*2f50*/  SHF.L.U32 R40, R34, 0x4, RZ ;  /* 0x0000000422287819 */ /* 0x000fe200000006ff */
[----:B-1----:R-:W-:Y:S01]  /*2f60*/  IMAD.WIDE R56, R4, 0x2, R22 ;  /* 0x0000000204387825 */ /* 0x002fe200078e0216 */
[----:B------:R-:W-:Y:S01]  /*2f70*/  STL.64 [R1+0x280], R60 ;  /* 0x0002803c01007387 */ /* 0x000fe20000100a00 */
[----:B------:R-:W-:-:S02]  /*2f80*/  MOV R28, 0xff800000 ;  /* 0xff800000001c7802 */ /* 0x000fc40000000f00 */
[----:B--2---:R-:W-:Y:S01]  /*2f90*/  IMAD.WIDE R58, R4, 0x2, R24 ;  /* 0x00000002043a7825 */ /* 0x004fe200078e0218 */
[----:B------:R0:W-:Y:S01]  /*2fa0*/  STL.64 [R1+0x278], R56 ;  /* 0x0002783801007387 */ /* 0x0001e20000100a00 */
[----:B------:R-:W-:Y:S02]  /*2fb0*/  MOV R21, 0xff800000 ;  /* 0xff80000000157802 */ /* 0x000fe40000000f00 */
[----:B------:R-:W-:Y:S01]  /*2fc0*/  IMAD.WIDE R4, R6, 0x2, R22 ;  /* 0x0000000206047825 */ /* 0x000fe200078e0216 */
[----:B------:R1:W-:Y:S01]  /*2fd0*/  STL.64 [R1+0x270], R58 ;  /* 0x0002703a01007387 */ /* 0x0003e20000100a00 */
[----:B------:R-:W-:Y:S02]  /*2fe0*/  MOV R8, 0x3f800000 ;  /* 0x3f80000000087802 */ /* 0x000fe40000000f00 */
[C---:B------:R-:W-:Y:S01]  /*2ff0*/  IMAD R29, R34.reuse, 0x7, RZ ;  /* 0x00000007221d7824 */ /* 0x040fe200078e02ff */
[----:B------:R2:W-:Y:S01]  /*3000*/  STL.64 [R1+0x268], R4 ;  /* 0x0002680401007387 */ /* 0x0005e20000100a00 */
[----:B------:R-:W-:Y:S01]  /*3010*/  IMAD R43, R34, 0x13, RZ ;  /* 0x00000013222b7824 */ /* 0x000fe200078e02ff */
[----:B------:R-:W-:Y:S01]  /*3020*/  MOV R19, 0x3f800000 ;  /* 0x3f80000000137802 */ /* 0x000fe20000000f00 */
[----:B------:R-:W-:-:S02]  /*3030*/  IMAD.MOV.U32 R3, RZ, RZ, 0x3f800000 ;  /* 0x3f800000ff037424 */ /* 0x000fc400078e00ff */
[----:B0-----:R-:W-:-:S04]  /*3040*/  IMAD.WIDE R56, R6, 0x2, R24 ;  /* 0x0000000206387825 */ /* 0x001fc800078e0218 */
[C---:B-1----:R-:W-:Y:S01]  /*3050*/  IMAD.WIDE R58, R7.reuse, 0x2, R22 ;  /* 0x00000002073a7825 */ /* 0x042fe200078e0216 */
[----:B------:R0:W-:Y:S03]  /*3060*/  STL.64 [R1+0x260], R56 ;  /* 0x0002603801007387 */ /* 0x0001e60000100a00 */
[--C-:B--2---:R-:W-:Y:S01]  /*3070*/  IMAD.WIDE R4, R7, 0x2, R24.reuse ;  /* 0x0000000207047825 */ /* 0x104fe200078e0218 */
[----:B------:R-:W-:Y:S03]  /*3080*/  STL.64 [R1+0x258], R58 ;  /* 0x0002583a01007387 */ /* 0x000fe60000100a00 */
[----:B------:R-:W-:Y:S01]  /*3090*/  IMAD.WIDE R6, R29, 0x2, R24 ;  /* 0x000000021d067825 */ /* 0x000fe200078e0218 */
[----:B------:R1:W-:Y:S03]  /*30a0*/  STL.64 [R1+0x250], R4 ;  /* 0x0002500401007387 */ /* 0x0003e60000100a00 */
[----:B------:R-:W-:-:S02]  /*30b0*/  IMAD.MOV.U32 R10, RZ, RZ, 0x3f800000 ;  /* 0x3f800000ff0a7424 */ /* 0x000fc400078e00ff */
[----:B0-----:R-:W-:-:S05]  /*30c0*/  IMAD.WIDE R56, R29, 0x2, R22 ;  /* 0x000000021d387825 */ /* 0x001fca00078e0216 */
[----:B------:R-:W-:Y:S01]  /*30d0*/  STL.64 [R1+0x248], R56 ;  /* 0x0002483801007387 */ /* 0x000fe20000100a00 */
[----:B-1----:R-:W-:-:S03]  /*30e0*/  IMAD.WIDE R4, R31, 0x2, R22 ;  /* 0x000000021f047825 */ /* 0x002fc600078e0216 */
[----:B------:R0:W-:Y:S01]  /*30f0*/  STL.64 [R1+0x240], R6 ;  /* 0x0002400601007387 */ /* 0x0001e20000100a00 */
[----:B------:R-:W-:-:S03]  /*3100*/  IMAD.WIDE R30, R31, 0x2, R24 ;  /* 0x000000021f1e7825 */ /* 0x000fc600078e0218 */
[----:B------:R1:W-:Y:S04]  /*3110*/  STL.64 [R1+0x238], R4 ;  /* 0x0002380401007387 */ /* 0x0003e80000100a00 */
[----:B------:R2:W-:Y:S01]  /*3120*/  STL.64 [R1+0x230], R30 ;  /* 0x0002301e01007387 */ /* 0x0005e20000100a00 */
[----:B0-----:R-:W-:-:S04]  /*3130*/  IMAD.WIDE R6, R32, 0x2, R22 ;  /* 0x0000000220067825 */ /* 0x001fc800078e0216 */
[----:B-1----:R-:W-:Y:S01]  /*3140*/  IMAD.WIDE R4, R32, 0x2, R24 ;  /* 0x0000000220047825 */ /* 0x002fe200078e0218 */
[----:B------:R0:W-:Y:S03]  /*3150*/  STL.64 [R1+0x228], R6 ;  /* 0x0002280601007387 */ /* 0x0001e60000100a00 */
[C---:B--2---:R-:W-:Y:S01]  /*3160*/  IMAD.WIDE R30, R33.reuse, 0x2, R22 ;  /* 0x00000002211e7825 */ /* 0x044fe200078e0216 */
[----:B------:R1:W-:Y:S04]  /*3170*/  STL.64 [R1+0x220], R4 ;  /* 0x0002200401007387 */ /* 0x0003e80000100a00 */
[----:B------:R2:W-:Y:S01]  /*3180*/  STL.64 [R1+0x218], R30 ;  /* 0x0002181e01007387 */ /* 0x0005e20000100a00 */
[----:B0-----:R-:W-:-:S04]  /*3190*/  IMAD.WIDE R6, R33, 0x2, R24 ;  /* 0x0000000221067825 */ /* 0x001fc800078e0218 */
[C---:B-1----:R-:W-:Y:S01]  /*31a0*/  IMAD.WIDE R4, R35.reuse, 0x2, R22 ;  /* 0x0000000223047825 */ /* 0x042fe200078e0216 */
[----:B------:R0:W-:Y:S03]  /*31b0*/  STL.64 [R1+0x210], R6 ;  /* 0x0002100601007387 */ /* 0x0001e60000100a00 */
[----:B--2---:R-:W-:Y:S01]  /*31c0*/  IMAD.WIDE R30, R35, 0x2, R24 ;  /* 0x00000002231e7825 */ /* 0x004fe200078e0218 */
        /* <DEDUP_REMOVED lines=80> */
[----:B0-----:R-:W-:Y:S01]  /*36d0*/  IMAD.WIDE R6, R55, 0x2, R24 ;  /* 0x0000000237067825 */ /* 0x001fe200078e0218 */
[----:B-1----:R-:W-:-:S04]  /*36e0*/  LOP3.LUT R5, R14, 0x20, RZ, 0x3c, !PT ;  /* 0x000000200e057812 */ /* 0x002fc800078e3cff */
[----:B------:R2:W-:Y:S01]  /*36f0*/  STL.64 [R1+0xc0], R6 ;  /* 0x0000c00601007387 */ /* 0x0005e20000100a00 */
[----:B------:R-:W-:-:S03]  /*3700*/  LOP3.LUT R4, R12, 0x40, RZ, 0x3c, !PT ;  /* 0x000000400c047812 */ /* 0x000fc600078e3cff */
.L_x_1:
[----:B--2---:R-:W2:Y:S04]  /*3710*/  LDL.64 R6, [R1+0x290] ;  /* 0x0002900001067983 */ /* 0x004ea80000100a00 */
[----:B------:R-:W3:Y:S04]  /*3720*/  LDL.64 R50, [R1+0x2a8] ;  /* 0x0002a80001327983 */ /* 0x000ee80000100a00 */
[----:B------:R-:W4:Y:S04]  /*3730*/  LDL.64 R48, [R1+0x298] ;  /* 0x0002980001307983 */ /* 0x000f280000100a00 */
[----:B------:R-:W5:Y:S04]  /*3740*/  LDL.64 R40, [R1+0x270] ;  /* 0x0002700001287983 */ /* 0x000f680000100a00 */
        /* <DEDUP_REMOVED lines=16> */
[----:B------:R-:W5:Y:S01]  /*3850*/  LDL.64 R196, [R1+0x1e8] ;  /* 0x0001e80001c47983 */ /* 0x000f620000100a00 */
[----:B------:R-:W-:-:S03]  /*3860*/  IMAD.WIDE R4, R17, 0x2, R22 ;  /* 0x0000000211047825 */ /* 0x000fc600078e0216 */
[----:B------:R-:W5:Y:S01]  /*3870*/  LDL.64 R56, [R1+0x218] ;  /* 0x0002180001387983 */ /* 0x000f620000100a00 */
[----:B------:R-:W-:-:S03]  /*3880*/  IMAD.WIDE R32, R17, 0x2, R24 ;  /* 0x0000000211207825 */ /* 0x000fc600078e0218 */
[----:B------:R-:W5:Y:S04]  /*3890*/  LDL.64 R38, [R1+0x268] ;  /* 0x0002680001267983 */ /* 0x000f680000100a00 */
[----:B------:R-:W5:Y:S04]  /*38a0*/  LDL.64 R216, [R1+0x1f0] ;  /* 0x0001f00001d87983 */ /* 0x000f680000100a00 */
[----:B------:R-:W5:Y:S04]  /*38b0*/  LDL.64 R204, [R1+0x1b8] ;  /* 0x0001b80001cc7983 */ /* 0x000f680000100a00 */
[----:B------:R0:W5:Y:S04]  /*38c0*/  LDG.E.U16 R4, [R4.64] ;  /* 0x0000000604047981 */ /* 0x000168000c1e1500 */
[----:B------:R-:W5:Y:S04]  /*38d0*/  LDL.64 R208, [R1+0x1c0] ;  /* 0x0001c00001d07983 */ /* 0x000f680000100a00 */
[----:B------:R-:W5:Y:S04]  /*38e0*/  LDL.64 R212, [R1+0x1e0] ;  /* 0x0001e00001d47983 */ /* 0x000f680000100a00 */
[----:B0-----:R0:W5:Y:S04]  /*38f0*/  LDG.E.U16 R5, [R32.64] ;  /* 0x0000000620057981 */ /* 0x001168000c1e1500 */
[----:B------:R-:W5:Y:S04]  /*3900*/  LDL.64 R34, [R1+0x258] ;  /* 0x0002580001227983 */ /* 0x000f680000100a00 */
[----:B------:R-:W5:Y:S04]  /*3910*/  LDL.64 R36, [R1+0x260] ;  /* 0x0002600001247983 */ /* 0x000f680000100a00 */
[----:B------:R-:W5:Y:S04]  /*3920*/  LDL.64 R236, [R1+0xf8] ;  /* 0x0000f80001ec7983 */ /* 0x000f680000100a00 */
[----:B------:R-:W5:Y:S04]  /*3930*/  LDL.64 R232, [R1+0xe8] ;  /* 0x0000e80001e87983 */ /* 0x000f680000100a00 */
[----:B------:R-:W5:Y:S01]  /*3940*/  LDL.64 R228, [R1+0xd8] ;  /* 0x0000d80001e47983 */ /* 0x000f620000100a00 */
[----:B--2---:R-:W-:-:S04]  /*3950*/  IMAD.WIDE R6, R17, 0x2, R6 ;  /* 0x0000000211067825 */ /* 0x004fc800078e0206 */
[----:B---3--:R-:W-:-:S04]  /*3960*/  IMAD.WIDE R54, R17, 0x2, R50 ;  /* 0x0000000211367825 */ /* 0x008fc800078e0232 */
[C---:B----4-:R-:W-:Y:S02]  /*3970*/  IMAD.WIDE R50, R17.reuse, 0x2, R48 ;  /* 0x0000000211327825 */ /* 0x050fe400078e0230 */
[----:B------:R5:W2:Y:S04]  /*3980*/  LDG.E.U16 R49, [R6.64] ;  /* 0x0000000606317981 */ /* 0x000aa8000c1e1500 */
[----:B------:R1:W3:Y:S04]  /*3990*/  LDG.E.U16 R50, [R50.64] ;  /* 0x0000000632327981 */ /* 0x0002e8000c1e1500 */
[----:B------:R4:W2:Y:S01]  /*39a0*/  LDG.E.U16 R54, [R54.64] ;  /* 0x0000000636367981 */ /* 0x0008a2000c1e1500 */
[----:B-----5:R-:W-:-:S05]  /*39b0*/  IMAD.WIDE R6, R17, 0x2, R40 ;  /* 0x0000000211067825 */ /* 0x020fca00078e0228 */
[----:B------:R5:W2:Y:S02]  /*39c0*/  LDG.E.U16 R41, [R6.64] ;  /* 0x0000000606297981 */ /* 0x000aa4000c1e1500 */
[C---:B-----5:R-:W-:Y:S02]  /*39d0*/  IMAD.WIDE R6, R17.reuse, 0x2, R134 ;  /* 0x0000000211067825 */ /* 0x060fe400078e0286 */
[----:B------:R-:W5:Y:S02]  /*39e0*/  LDL.64 R134, [R1+0x208] ;  /* 0x0002080001867983 */ /* 0x000f640000100a00 */
[C---:B0-----:R-:W-:Y:S02]  /*39f0*/  IMAD.WIDE R32, R17.reuse, 0x2, R170 ;  /* 0x0000000211207825 */ /* 0x041fe400078e02aa */
[----:B------:R-:W2:Y:S02]  /*3a00*/  LDL.64 R170, [R1+0x1c8] ;  /* 0x0001c80001aa7983 */ /* 0x000ea40000100a00 */
[----:B------:R-:W-:-:S02]  /*3a10*/  IMAD.WIDE R30, R17, 0x2, R30 ;  /* 0x00000002111e7825 */ /* 0x000fc400078e021e */
[----:B------:R0:W2:Y:S04]  /*3a20*/  LDG.E.U16 R7, [R6.64] ;  /* 0x0000000606077981 */ /* 0x0000a8000c1e1500 */
[----:B------:R0:W2:Y:S01]  /*3a30*/  LDG.E.U16 R53, [R30.64] ;  /* 0x000000061e357981 */ /* 0x0000a2000c1e1500 */
[----:B------:R-:W-:-:S03]  /*3a40*/  IMAD.WIDE R60, R17, 0x2, R60 ;  /* 0x00000002113c7825 */ /* 0x000fc600078e023c */
[----:B------:R2:W2:Y:S01]  /*3a50*/  LDG.E.U16 R33, [R32.64] ;  /* 0x0000000620217981 */ /* 0x0004a2000c1e1500 */
[----:B------:R-:W-:-:S03]  /*3a60*/  IMAD.WIDE R58, R17, 0x2, R58 ;  /* 0x00000002113a7825 */ /* 0x000fc600078e023a */
[----:B------:R4:W2:Y:S01]  /*3a70*/  LDG.E.U16 R52, [R60.64] ;  /* 0x000000063c347981 */ /* 0x0008a2000c1e1500 */
[----:B0-----:R-:W-:-:S03]  /*3a80*/  IMAD.WIDE R30, R17, 0x2, R44 ;  /* 0x00000002111e7825 */ /* 0x001fc600078e022c */
[----:B-1----:R0:W2:Y:S04]  /*3a90*/  LDG.E.U16 R51, [R58.64] ;  /* 0x000000063a337981 */ /* 0x0020a8000c1e1500 */
[----:B------:R1:W3:Y:S01]  /*3aa0*/  LDG.E.U16 R45, [R30.64] ;  /* 0x000000061e2d7981 */ /* 0x0002e2000c1e1500 */
[----:B------:R-:W-:-:S04]  /*3ab0*/  IMAD.WIDE R42, R17, 0x2, R42 ;  /* 0x00000002112a7825 */ /* 0x000fc800078e022a */
[C---:B------:R-:W-:Y:S02]  /*3ac0*/  IMAD.WIDE R62, R17.reuse, 0x2, R62 ;  /* 0x00000002113e7825 */ /* 0x040fe400078e023e */
[----:B------:R0:W3:Y:S02]  /*3ad0*/  LDG.E.U16 R42, [R42.64] ;  /* 0x000000062a2a7981 */ /* 0x0000e4000c1e1500 */
[C---:B-1----:R-:W-:Y:S02]  /*3ae0*/  IMAD.WIDE R30, R17.reuse, 0x2, R138 ;  /* 0x00000002111e7825 */ /* 0x042fe400078e028a */
[----:B----4-:R5:W4:Y:S02]  /*3af0*/  LDG.E.U16 R55, [R62.64] ;  /* 0x000000063e377981 */ /* 0x010b24000c1e1500 */
[C---:B------:R-:W-:Y:S02]  /*3b00*/  IMAD.WIDE R60, R17.reuse, 0x2, R224 ;  /* 0x00000002113c7825 */ /* 0x040fe400078e02e0 */
[----:B------:R1:W3:Y:S02]  /*3b10*/  LDG.E.U16 R29, [R30.64] ;  /* 0x000000061e1d7981 */ /* 0x0002e4000c1e1500 */
[----:B0-----:R-:W-:-:S02]  /*3b20*/  IMAD.WIDE R58, R17, 0x2, R220 ;  /* 0x00000002113a7825 */ /* 0x001fc400078e02dc */
[----:B------:R0:W3:Y:S02]  /*3b30*/  LDG.E.U16 R43, [R60.64] ;  /* 0x000000063c2b7981 */ /* 0x0000e4000c1e1500 */
[C---:B------:R-:W-:Y:S02]  /*3b40*/  IMAD.WIDE R46, R17.reuse, 0x2, R46 ;  /* 0x00000002112e7825 */ /* 0x040fe400078e022e */
[----:B------:R0:W3:Y:S02]  /*3b50*/  LDG.E.U16 R40, [R58.64] ;  /* 0x000000063a287981 */ /* 0x0000e4000c1e1500 */
[C---:B-1----:R-:W-:Y:S02]  /*3b60*/  IMAD.WIDE R30, R17.reuse, 0x2, R136 ;  /* 0x00000002111e7825 */ /* 0x042fe400078e0288 */
[----:B------:R-:W3:Y:S04]  /*3b70*/  LDL.64 R138, [R1+0x1b0] ;  /* 0x0001b000018a7983 */ /* 0x000ee80000100a00 */
[----:B------:R-:W3:Y:S01]  /*3b80*/  LDL.64 R136, [R1+0x1a8] ;  /* 0x0001a80001887983 */ /* 0x000ee20000100a00 */
[----:B------:R-:W-:-:S03]  /*3b90*/  IMAD.WIDE R132, R17, 0x2, R132 ;  /* 0x0000000211847825 */ /* 0x000fc600078e0284 */
[----:B------:R1:W3:Y:S01]  /*3ba0*/  LDG.E.U16 R46, [R46.64] ;  /* 0x000000062e2e7981 */ /* 0x0002e2000c1e1500 */
[----:B0-----:R-:W-:-:S03]  /*3bb0*/  IMAD.WIDE R60, R17, 0x2, R190 ;  /* 0x00000002113c7825 */ /* 0x001fc600078e02be */
[----:B------:R-:W4:Y:S01]  /*3bc0*/  LDL.64 R190, [R1+0x190] ;  /* 0x0001900001be7983 */ /* 0x000f220000100a00 */
[----:B------:R-:W-:-:S03]  /*3bd0*/  IMAD.WIDE R58, R17, 0x2, R200 ;  /* 0x00000002113a7825 */ /* 0x000fc600078e02c8 */
[----:B------:R-:W4:Y:S04]  /*3be0*/  LDL.64 R200, [R1+0x180] ;  /* 0x0001800001c87983 */ /* 0x000f280000100a00 */
[----:B-1----:R0:W4:Y:S01]  /*3bf0*/  LDG.E.U16 R47, [R132.64] ;  /* 0x00000006842f7981 */ /* 0x002122000c1e1500 */
[----:B------:R-:W-:-:S03]  /*3c00*/  IMAD.WIDE R56, R17, 0x2, R56 ;  /* 0x0000000211387825 */ /* 0x000fc600078e0238 */
[----:B------:R1:W4:Y:S01]  /*3c10*/  LDG.E.U16 R30, [R30.64] ;  /* 0x000000061e1e7981 */ /* 0x000322000c1e1500 */
[----:B------:R-:W-:-:S03]  /*3c20*/  IMAD.WIDE R38, R17, 0x2, R38 ;  /* 0x0000000211267825 */ /* 0x000fc600078e0226 */
[----:B------:R5:W4:Y:S01]  /*3c30*/  LDG.E.U16 R48, [R56.64] ;  /* 0x0000000638307981 */ /* 0x000b22000c1e1500 */
[----:B0-----:R-:W-:-:S03]  /*3c40*/  IMAD.WIDE R132, R17, 0x2, R196 ;  /* 0x0000000211847825 */ /* 0x001fc600078e02c4 */
[----:B------:R-:W4:Y:S04]  /*3c50*/  LDL.64 R196, [R1+0x198] ;  /* 0x0001980001c47983 */ /* 0x000f280000100a00 */
[----:B-1----:R0:W4:Y:S01]  /*3c60*/  LDG.E.U16 R31, [R58.64] ;  /* 0x000000063a1f7981 */ /* 0x002122000c1e1500 */
[----:B-----5:R-:W-:-:S03]  /*3c70*/  IMAD.WIDE R62, R17, 0x2, R134 ;  /* 0x00000002113e7825 */ /* 0x020fc600078e0286 */
[----:B------:R1:W5:Y:S04]  /*3c80*/  LDG.E.U16 R38, [R38.64] ;  /* 0x0000000626267981 */ /* 0x000368000c1e1500 */
[----:B------:R-:W5:Y:S01]  /*3c90*/  LDL.64 R134, [R1+0x1a0] ;  /* 0x0001a00001867983 */ /* 0x000f620000100a00 */
[----:B------:R-:W-:-:S03]  /*3ca0*/  IMAD.WIDE R56, R17, 0x2, R216 ;  /* 0x0000000211387825 */ /* 0x000fc600078e02d8 */
[----:B------:R-:W5:Y:S01]  /*3cb0*/  LDL.64 R216, [R1+0x188] ;  /* 0x0001880001d87983 */ /* 0x000f620000100a00 */
[----:B0-----:R-:W-:-:S03]  /*3cc0*/  IMAD.WIDE R58, R17, 0x2, R204 ;  /* 0x00000002113a7825 */ /* 0x001fc600078e02cc */
[----:B------:R-:W5:Y:S04]  /*3cd0*/  LDL.64 R204, [R1+0x170] ;  /* 0x0001700001cc7983 */ /* 0x000f680000100a00 */
[----:B-1----:R2:W5:Y:S04]  /*3ce0*/  LDG.E.U16 R39, [R56.64] ;  /* 0x0000000638277981 */ /* 0x002568000c1e1500 */
[----:B------:R0:W5:Y:S01]  /*3cf0*/  LDG.E.U16 R44, [R62.64] ;  /* 0x000000063e2c7981 */ /* 0x000162000c1e1500 */
[----:B------:R-:W-:-:S03]  /*3d00*/  IMAD.WIDE R34, R17, 0x2, R34 ;  /* 0x0000000211227825 */ /* 0x000fc600078e0222 */
[----:B------:R-:W5:Y:S01]  /*3d10*/  LDL.64 R220, [R1+0x138] ;  /* 0x0001380001dc7983 */ /* 0x000f620000100a00 */
[----:B--2---:R-:W-:-:S03]  /*3d20*/  IMAD.WIDE R56, R17, 0x2, R170 ;  /* 0x0000000211387825 */ /* 0x004fc600078e02aa */
[----:B------:R-:W2:Y:S04]  /*3d30*/  LDL.64 R170, [R1+0x178] ;  /* 0x0001780001aa7983 */ /* 0x000ea80000100a00 */
[----:B------:R1:W2:Y:S01]  /*3d40*/  LDG.E.U16 R6, [R56.64] ;  /* 0x0000000638067981 */ /* 0x0002a2000c1e1500 */
[----:B0-----:R-:W-:-:S03]  /*3d50*/  IMAD.WIDE R62, R17, 0x2, R212 ;  /* 0x00000002113e7825 */ /* 0x001fc600078e02d4 */
[----:B------:R-:W2:Y:S01]  /*3d60*/  LDL.64 R212, [R1+0x160] ;  /* 0x0001600001d47983 */ /* 0x000ea20000100a00 */
[----:B------:R-:W-:-:S03]  /*3d70*/  IMAD.WIDE R36, R17, 0x2, R36 ;  /* 0x0000000211247825 */ /* 0x000fc600078e0224 */
[----:B------:R0:W2:Y:S01]  /*3d80*/  LDG.E.U16 R34, [R34.64] ;  /* 0x0000000622227981 */ /* 0x0000a2000c1e1500 */
[----:B-1----:R-:W-:-:S03]  /*3d90*/  IMAD.WIDE R56, R17, 0x2, R208 ;  /* 0x0000000211387825 */ /* 0x002fc600078e02d0 */
[----:B------:R-:W2:Y:S04]  /*3da0*/  LDL.64 R208, [R1+0x168] ;  /* 0x0001680001d07983 */ /* 0x000ea80000100a00 */
[----:B------:R1:W2:Y:S04]  /*3db0*/  LDG.E.U16 R37, [R36.64] ;  /* 0x0000000624257981 */ /* 0x0002a8000c1e1500 */
[----:B0-----:R3:W2:Y:S04]  /*3dc0*/  LDG.E.U16 R35, [R62.64] ;  /* 0x000000063e237981 */ /* 0x0016a8000c1e1500 */
[----:B------:R-:W2:Y:S04]  /*3dd0*/  LDL.64 R224, [R1+0x140] ;  /* 0x0001400001e07983 */ /* 0x000ea80000100a00 */
[----:B-1----:R5:W2:Y:S01]  /*3de0*/  LDG.E.U16 R36, [R132.64] ;  /* 0x0000000684247981 */ /* 0x002aa2000c1e1500 */
[----:B---3--:R-:W-:-:S03]  /*3df0*/  IMAD.WIDE R62, R17, 0x2, R136 ;  /* 0x00000002113e7825 */ /* 0x008fc600078e0288 */
[----:B------:R0:W3:Y:S04]  /*3e00*/  LDG.E.U16 R32, [R60.64] ;  /* 0x000000063c207981 */ /* 0x0000e8000c1e1500 */
[----:B------:R4:W3:Y:S02]  /*3e10*/  LDG.E.U16 R137, [R62.64] ;  /* 0x000000063e897981 */ /* 0x0008e4000c1e1500 */
[C---:B----4-:R-:W-:Y:S02]  /*3e20*/  IMAD.WIDE R62, R17.reuse, 0x2, R200 ;  /* 0x00000002113e7825 */ /* 0x050fe400078e02c8 */
[----:B------:R-:W4:Y:S02]  /*3e30*/  LDL.64 R200, [R1+0x148] ;  /* 0x0001480001c87983 */ /* 0x000f240000100a00 */
[----:B-----5:R-:W-:-:S02]  /*3e40*/  IMAD.WIDE R132, R17, 0x2, R134 ;  /* 0x0000000211847825 */ /* 0x020fc400078e0286 */
[----:B------:R1:W5:Y:S04]  /*3e50*/  LDG.E.U16 R172, [R62.64] ;  /* 0x000000063eac7981 */ /* 0x000368000c1e1500 */
[----:B------:R0:W3:Y:S04]  /*3e60*/  LDG.E.U16 R135, [R58.64] ;  /* 0x000000063a877981 */ /* 0x0000e8000c1e1500 */
[----:B------:R1:W3:Y:S01]  /*3e70*/  LDG.E.U16 R134, [R56.64] ;  /* 0x0000000638867981 */ /* 0x0002e2000c1e1500 */
[----:B0-----:R-:W-:-:S03]  /*3e80*/  IMAD.WIDE R58, R17, 0x2, R190 ;  /* 0x00000002113a7825 */ /* 0x001fc600078e02be */
[----:B------:R-:W3:Y:S01]  /*3e90*/  LDL.64 R190, [R1+0x150] ;  /* 0x0001500001be7983 */ /* 0x000ee20000100a00 */
[----:B-1----:R-:W-:-:S03]  /*3ea0*/  IMAD.WIDE R56, R17, 0x2, R196 ;  /* 0x0000000211387825 */ /* 0x002fc600078e02c4 */
[----:B------:R-:W4:Y:S01]  /*3eb0*/  LDL.64 R196, [R1+0x158] ;  /* 0x0001580001c47983 */ /* 0x000f220000100a00 */
[----:B------:R-:W-:-:S03]  /*3ec0*/  IMAD.WIDE R60, R17, 0x2, R138 ;  /* 0x00000002113c7825 */ /* 0x000fc600078e028a */
[----:B------:R0:W5:Y:S04]  /*3ed0*/  LDG.E.U16 R139, [R56.64] ;  /* 0x00000006388b7981 */ /* 0x000168000c1e1500 */
[----:B------:R1:W5:Y:S04]  /*3ee0*/  LDG.E.U16 R136, [R60.64] ;  /* 0x000000063c887981 */ /* 0x000368000c1e1500 */
[----:B------:R2:W5:Y:S01]  /*3ef0*/  LDG.E.U16 R138, [R132.64] ;  /* 0x00000006848a7981 */ /* 0x000562000c1e1500 */
[----:B0-----:R-:W-:-:S03]  /*3f00*/  IMAD.WIDE R56, R17, 0x2, R204 ;  /* 0x0000000211387825 */ /* 0x001fc600078e02cc */
[----:B------:R-:W5:Y:S01]  /*3f10*/  LDL.64 R204, [R1+0x128] ;  /* 0x0001280001cc7983 */ /* 0x000f620000100a00 */
[----:B-1----:R-:W-:-:S03]  /*3f20*/  IMAD.WIDE R60, R17, 0x2, R216 ;  /* 0x00000002113c7825 */ /* 0x002fc600078e02d8 */
[----:B------:R-:W5:Y:S01]  /*3f30*/  LDL.64 R216, [R1+0x130] ;  /* 0x0001300001d87983 */ /* 0x000f620000100a00 */
[----:B--2---:R-:W-:-:S03]  /*3f40*/  IMAD.WIDE R132, R17, 0x2, R170 ;  /* 0x0000000211847825 */ /* 0x004fc600078e02aa */
[----:B------:R0:W2:Y:S04]  /*3f50*/  LDG.E.U16 R170, [R58.64] ;  /* 0x000000063aaa7981 */ /* 0x0000a8000c1e1500 */
[----:B------:R1:W2:Y:S04]  /*3f60*/  LDG.E.U16 R171, [R60.64] ;  /* 0x000000063cab7981 */ /* 0x0002a8000c1e1500 */
[----:B------:R3:W2:Y:S01]  /*3f70*/  LDG.E.U16 R189, [R132.64] ;  /* 0x0000000684bd7981 */ /* 0x0006a2000c1e1500 */
[----:B0-----:R-:W-:-:S03]  /*3f80*/  IMAD.WIDE R58, R17, 0x2, R208 ;  /* 0x00000002113a7825 */ /* 0x001fc600078e02d0 */
[----:B------:R-:W2:Y:S01]  /*3f90*/  LDL.64 R208, [R1+0x120] ;  /* 0x0001200001d07983 */ /* 0x000ea20000100a00 */
[----:B-1----:R-:W-:-:S03]  /*3fa0*/  IMAD.WIDE R60, R17, 0x2, R212 ;  /* 0x00000002113c7825 */ /* 0x002fc600078e02d4 */
[----:B------:R-:W2:Y:S01]  /*3fb0*/  LDL.64 R212, [R1+0x118] ;  /* 0x0001180001d47983 */ /* 0x000ea20000100a00 */
[----:B---3--:R-:W-:-:S03]  /*3fc0*/  IMAD.WIDE R132, R17, 0x2, R190 ;  /* 0x0000000211847825 */ /* 0x008fc600078e02be */
[----:B------:R0:W3:Y:S01]  /*3fd0*/  LDG.E.U16 R190, [R56.64] ;  /* 0x0000000638be7981 */ /* 0x0000e2000c1e1500 */
[----:B----4-:R-:W-:-:S03]  /*3fe0*/  IMAD.WIDE R62, R17, 0x2, R196 ;  /* 0x00000002113e7825 */ /* 0x010fc600078e02c4 */
[----:B------:R1:W4:Y:S04]  /*3ff0*/  LDG.E.U16 R196, [R60.64] ;  /* 0x000000063cc47981 */ /* 0x000328000c1e1500 */
[----:B------:R1:W3:Y:S01]  /*4000*/  LDG.E.U16 R191, [R58.64] ;  /* 0x000000063abf7981 */ /* 0x0002e2000c1e1500 */
[----:B0-----:R-:W-:-:S03]  /*4010*/  IMAD.WIDE R56, R17, 0x2, R200 ;  /* 0x0000000211387825 */ /* 0x001fc600078e02c8 */
[----:B------:R-:W3:Y:S01]  /*4020*/  LDL.64 R200, [R1+0x110] ;  /* 0x0001100001c87983 */ /* 0x000ee20000100a00 */
[----:B-1----:R-:W-:-:S03]  /*4030*/  IMAD.WIDE R60, R17, 0x2, R220 ;  /* 0x00000002113c7825 */ /* 0x002fc600078e02dc */
[----:B------:R-:W4:Y:S01]  /*4040*/  LDL.64 R220, [R1+0x108] ;  /* 0x0001080001dc7983 */ /* 0x000f220000100a00 */
[----:B------:R-:W-:-:S03]  /*4050*/  IMAD.WIDE R58, R17, 0x2, R224 ;  /* 0x00000002113a7825 */ /* 0x000fc600078e02e0 */
[----:B------:R0:W4:Y:S04]  /*4060*/  LDG.E.U16 R132, [R132.64] ;  /* 0x0000000684847981 */ /* 0x000128000c1e1500 */
[----:B------:R1:W4:Y:S04]  /*4070*/  LDG.E.U16 R62, [R62.64] ;  /* 0x000000063e3e7981 */ /* 0x000328000c1e1500 */
[----:B------:R2:W4:Y:S04]  /*4080*/  LDG.E.U16 R60, [R60.64] ;  /* 0x000000063c3c7981 */ /* 0x000528000c1e1500 */
[----:B0-----:R5:W4:Y:S04]  /*4090*/  LDG.E.U16 R133, [R58.64] ;  /* 0x000000063a857981 */ /* 0x001b28000c1e1500 */
[----:B-1----:R0:W4:Y:S04]  /*40a0*/  LDG.E.U16 R63, [R56.64] ;  /* 0x00000006383f7981 */ /* 0x002128000c1e1500 */
[----:B------:R-:W4:Y:S01]  /*40b0*/  LDL.64 R224, [R1+0xc8] ;  /* 0x0000c80001e07983 */ /* 0x000f220000100a00 */
[----:B-----5:R-:W-:-:S03]  /*40c0*/  IMAD.WIDE R58, R17, 0x2, R204 ;  /* 0x00000002113a7825 */ /* 0x020fc600078e02cc */
[----:B------:R-:W5:Y:S01]  /*40d0*/  LDL.64 R204, [R1+0x100] ;  /* 0x0001000001cc7983 */ /* 0x000f620000100a00 */
[----:B0-----:R-:W-:-:S03]  /*40e0*/  IMAD.WIDE R56, R17, 0x2, R216 ;  /* 0x0000000211387825 */ /* 0x001fc600078e02d8 */
[----:B------:R0:W5:Y:S04]  /*40f0*/  LDG.E.U16 R58, [R58.64] ;  /* 0x000000063a3a7981 */ /* 0x000168000c1e1500 */
[----:B--2---:R1:W2:Y:S04]  /*4100*/  LDG.E.U16 R61, [R56.64] ;  /* 0x00000006383d7981 */ /* 0x0042a8000c1e1500 */
[----:B------:R-:W2:Y:S01]  /*4110*/  LDL.64 R216, [R1+0xd0] ;  /* 0x0000d00001d87983 */ /* 0x000ea20000100a00 */
[----:B-1----:R-:W-:-:S03]  /*4120*/  IMAD.WIDE R56, R17, 0x2, R208 ;  /* 0x0000000211387825 */ /* 0x002fc600078e02d0 */
[----:B------:R-:W2:Y:S04]  /*4130*/  LDL.64 R208, [R1+0xf0] ;  /* 0x0000f00001d07983 */ /* 0x000ea80000100a00 */
[----:B0-----:R0:W2:Y:S02]  /*4140*/  LDG.E.U16 R59, [R56.64] ;  /* 0x00000006383b7981 */ /* 0x0010a4000c1e1500 */
[C---:B0-----:R-:W-:Y:S02]  /*4150*/  IMAD.WIDE R56, R17.reuse, 0x2, R212 ;  /* 0x0000000211387825 */ /* 0x041fe400078e02d4 */
[----:B------:R-:W2:Y:S04]  /*4160*/  LDL.64 R212, [R1+0xe0] ;  /* 0x0000e00001d47983 */ /* 0x000ea80000100a00 */
[----:B------:R3:W2:Y:S02]  /*4170*/  LDG.E.U16 R197, [R56.64] ;  /* 0x0000000638c57981 */ /* 0x0006a4000c1e1500 */
[----:B---3--:R-:W-:-:S05]  /*4180*/  IMAD.WIDE R56, R17, 0x2, R200 ;  /* 0x0000000211387825 */ /* 0x008fca00078e02c8 */
[----:B------:R4:W3:Y:S02]  /*4190*/  LDG.E.U16 R200, [R56.64] ;  /* 0x0000000638c87981 */ /* 0x0008e4000c1e1500 */
[C---:B----4-:R-:W-:Y:S02]  /*41a0*/  IMAD.WIDE R56, R17.reuse, 0x2, R220 ;  /* 0x0000000211387825 */ /* 0x050fe400078e02dc */
[----:B------:R-:W4:Y:S04]  /*41b0*/  LDL.64 R220, [R1+0xc0] ;  /* 0x0000c00001dc7983 */ /* 0x000f280000100a00 */
[----:B------:R5:W3:Y:S02]  /*41c0*/  LDG.E.U16 R201, [R56.64] ;  /* 0x0000000638c97981 */ /* 0x000ae4000c1e1500 */
[----:B-----5:R-:W-:-:S05]  /*41d0*/  IMAD.WIDE R56, R17, 0x2, R204 ;  /* 0x0000000211387825 */ /* 0x020fca00078e02cc */
[----:B------:R0:W5:Y:S02]  /*41e0*/  LDG.E.U16 R204, [R56.64] ;  /* 0x0000000638cc7981 */ /* 0x000164000c1e1500 */
[----:B0-----:R-:W-:-:S05]  /*41f0*/  IMAD.WIDE R56, R17, 0x2, R236 ;  /* 0x0000000211387825 */ /* 0x001fca00078e02ec */
[----:B------:R2:W3:Y:S02]  /*4200*/  LDG.E.U16 R205, [R56.64] ;  /* 0x0000000638cd7981 */ /* 0x0004e4000c1e1500 */
[----:B--2---:R-:W-:-:S05]  /*4210*/  IMAD.WIDE R56, R17, 0x2, R208 ;  /* 0x0000000211387825 */ /* 0x004fca00078e02d0 */
[----:B------:R0:W2:Y:S02]  /*4220*/  LDG.E.U16 R208, [R56.64] ;  /* 0x0000000638d07981 */ /* 0x0000a4000c1e1500 */
[----:B0-----:R-:W-:-:S05]  /*4230*/  IMAD.WIDE R56, R17, 0x2, R232 ;  /* 0x0000000211387825 */ /* 0x001fca00078e02e8 */
        /* <DEDUP_REMOVED lines=9> */
[----:B----4-:R-:W-:-:S06]  /*42d0*/  IMAD.WIDE R56, R17, 0x2, R220 ;  /* 0x0000000211387825 */ /* 0x010fcc00078e02dc */
[----:B------:R-:W4:Y:S04]  /*42e0*/  LDG.E.U16 R56, [R56.64] ;  /* 0x0000000638387981 */ /* 0x000f28000c1e1500 */
[----:B------:R-:W-:Y:S01]  /*42f0*/  BAR.SYNC.DEFER_BLOCKING 0x0 ;  /* 0x0000000000007b1d */ /* 0x000fe20000010000 */
[C---:B------:R-:W-:Y:S02]  /*4300*/  LOP3.LUT R220, R15.reuse, 0x10, RZ, 0x3c, !PT ;  /* 0x000000100fdc7812 */ /* 0x040fe400078e3cff */
[----:B------:R-:W-:-:S03]  /*4310*/  LOP3.LUT R221, R15, 0x20, RZ, 0x3c, !PT ;  /* 0x000000200fdd7812 */ /* 0x000fc600078e3cff */
        /* <DEDUP_REMOVED lines=15> */
[----:B------:R0:W-:Y:S04]  /*4410*/  STS.U16 [R220+0x7300], R59 ;  /* 0x0073003bdc007388 */ /* 0x0001e80000000400 */
[----:B------:R-:W-:Y:S04]  /*4420*/  STS.U16 [R221+0x4400], R50 ;  /* 0x00440032dd007388 */ /* 0x000fe80000000400 */
[----:B------:R-:W-:Y:S01]  /*4430*/  STS.U16 [R221+0x4500], R49 ;  /* 0x00450031dd007388 */ /* 0x000fe20000000400 */
[----:B0-----:R-:W-:-:S03]  /*4440*/  LOP3.LUT R220, R15, 0x30, RZ, 0x3c, !PT ;  /* 0x000000300fdc7812 */ /* 0x001fc600078e3cff */
[----:B------:R-:W-:Y:S04]  /*4450*/  STS.U16 [R221+0x5400], R48 ;  /* 0x00540030dd007388 */ /* 0x000fe80000000400 */
[----:B------:R-:W-:Y:S04]  /*4460*/  STS.U16 [R221+0x5500], R47 ;  /* 0x0055002fdd007388 */ /* 0x000fe80000000400 */
[----:B------:R-:W-:Y:S04]  /*4470*/  STS.U16 [R221+0x6400], R139 ;  /* 0x0064008bdd007388 */ /* 0x000fe80000000400 */
[----:B------:R-:W-:Y:S04]  /*4480*/  STS.U16 [R221+0x6500], R170 ;  /* 0x006500aadd007388 */ /* 0x000fe80000000400 */
[----:B------:R-:W-:Y:S04]  /*4490*/  STS.U16 [R221+0x7400], R197 ;  /* 0x007400c5dd007388 */ /* 0x000fe80000000400 */
[----:B---3--:R0:W-:Y:S04]  /*44a0*/  STS.U16 [R221+0x7500], R200 ;  /* 0x007500c8dd007388 */ /* 0x0081e80000000400 */
        /* <DEDUP_REMOVED lines=8> */
[----:B-----5:R0:W-:Y:S04]  /*4530*/  STS.U16 [R220+0x7700], R204 ;  /* 0x007700ccdc007388 */ /* 0x0201e80000000400 */
        /* <DEDUP_REMOVED lines=8> */
[----:B--2---:R-:W-:Y:S01]  /*45c0*/  STS.U16 [R221+0x7900], R208 ;  /* 0x007900d0dd007388 */ /* 0x004fe20000000400 */
        /* <DEDUP_REMOVED lines=20> */
[----:B------:R-:W-:Y:S04]  /*4710*/  STS.U16 [R4+0x5e00], R6 ;  /* 0x005e000604007388 */ /* 0x000fe80000000400 */
[----:B------:R1:W-:Y:S04]  /*4720*/  STS.U16 [R4+0x5f00], R134 ;  /* 0x005f008604007388 */ /* 0x0003e80000000400 */
[----:B------:R-:W-:Y:S04]  /*4730*/  STS.U16 [R4+0x6e00], R63 ;  /* 0x006e003f04007388 */ /* 0x000fe80000000400 */
[----:B------:R-:W-:Y:S04]  /*4740*/  STS.U16 [R4+0x6f00], R133 ;  /* 0x006f008504007388 */ /* 0x000fe80000000400 */
[----:B------:R2:W-:Y:S01]  /*4750*/  STS.U16 [R4+0x7e00], R217 ;  /* 0x007e00d904007388 */ /* 0x0005e20000000400 */
[----:B------:R-:W-:-:S02]  /*4760*/  LOP3.LUT R30, R14, 0x20, RZ, 0x3c, !PT ;  /* 0x000000200e1e7812 */ /* 0x000fc400078e3cff */
[----:B------:R-:W-:Y:S01]  /*4770*/  LOP3.LUT R60, R12, 0x40, RZ, 0x3c, !PT ;  /* 0x000000400c3c7812 */ /* 0x000fe200078e3cff */
[----:B0-----:R-:W0:Y:S04]  /*4780*/  S2R R29, SR_CTAID.X ;  /* 0x00000000001d7919 */ /* 0x001e280000002500 */
[----:B------:R-:W3:Y:S04]  /*4790*/  S2R R220, SR_TID.X ;  /* 0x0000000000dc7919 */ /* 0x000ee80000002100 */
[----:B-1----:R-:W5:Y:S04]  /*47a0*/  LDL.64 R134, [R1+0x98] ;  /* 0x0000980001867983 */ /* 0x002f680000100a00 */
[----:B--2---:R-:W2:Y:S04]  /*47b0*/  LDL.64 R216, [R1+0x68] ;  /* 0x0000680001d87983 */ /* 0x004ea80000100a00 */
[----:B------:R-:W2:Y:S04]  /*47c0*/  LDL.64 R212, [R1+0x60] ;  /* 0x0000600001d47983 */ /* 0x000ea80000100a00 */
[----:B----4-:R-:W-:Y:S04]  /*47d0*/  STS.U16 [R4+0x7f00], R56 ;  /* 0x007f003804007388 */ /* 0x010fe80000000400 */
[----:B------:R-:W-:Y:S06]  /*47e0*/  BAR.SYNC.DEFER_BLOCKING 0x0 ;  /* 0x0000000000007b1d */ /* 0x000fec0000010000 */
[----:B------:R-:W4:Y:S04]  /*47f0*/  LDL.64 R208, [R1+0x58] ;  /* 0x0000580001d07983 */ /* 0x000f280000100a00 */
[----:B------:R-:W2:Y:S04]  /*4800*/  LDL.64 R204, [R1+0x40] ;  /* 0x0000400001cc7983 */ /* 0x000ea80000100a00 */
[----:B------:R-:W2:Y:S04]  /*4810*/  LDL.64 R200, [R1+0x38] ;  /* 0x0000380001c87983 */ /* 0x000ea80000100a00 */
[----:B------:R-:W2:Y:S04]  /*4820*/  LDL.64 R196, [R1+0x30] ;  /* 0x0000300001c47983 */ /* 0x000ea80000100a00 */
[----:B------:R-:W2:Y:S04]  /*4830*/  LDL.64 R170, [R1+0x18] ;  /* 0x0000180001aa7983 */ /* 0x000ea80000100a00 */
[----:B------:R-:W-:Y:S04]  /*4840*/  LDSM.16.MT88.4 R4, [R14] ;  /* 0x000000000e04783b */ /* 0x000fe80000004200 */
[----:B------:R-:W1:Y:S04]  /*4850*/  LDSM.16.M88.4 R40, [R12+0x4000] ;  /* 0x004000000c28783b */ /* 0x000e680000000200 */
[----:B------:R-:W0:Y:S04]  /*4860*/  LDSM.16.MT88.4 R52, [R30] ;  /* 0x000000001e34783b */ /* 0x000e280000004200 */
[----:B------:R-:W0:Y:S04]  /*4870*/  LDSM.16.MT88.4 R36, [R14+0x400] ;  /* 0x000400000e24783b */ /* 0x000e280000004200 */
[----:B------:R-:W3:Y:S04]  /*4880*/  LDSM.16.MT88.4 R44, [R30+0x400] ;  /* 0x000400001e2c783b */ /* 0x000ee80000004200 */
[----:B------:R-:W-:Y:S04]  /*4890*/  LDSM.16.MT88.4 R32, [R14+0x800] ;  /* 0x000800000e20783b */ /* 0x000fe80000004200 */
[----:B------:R-:W3:Y:S04]  /*48a0*/  LDSM.16.M88.4 R56, [R60+0x4000] ;  /* 0x004000003c38783b */ /* 0x000ee80000000200 */
[----:B------:R-:W3:Y:S04]  /*48b0*/  LDSM.16.MT88.4 R48, [R30+0x800] ;  /* 0x000800001e30783b */ /* 0x000ee80000004200 */
[----:B------:R-:W2:Y:S04]  /*48c0*/  LDL.64 R190, [R1+0x20] ;  /* 0x0000200001be7983 */ /* 0x000ea80000100a00 */
[----:B------:R-:W2:Y:S04]  /*48d0*/  LDL.64 R138, [R1+0x8] ;  /* 0x00000800018a7983 */ /* 0x000ea80000100a00 */
[----:B------:R-:W2:Y:S01]  /*48e0*/  LDL.64 R136, [R1] ;  /* 0x0000000001887983 */ /* 0x000ea20000100a00 */
[-C--:B-1----:R-:W-:Y:S08]  /*48f0*/  HMMA.16816.F32 R4, R4, R40.reuse, RZ ;  /* 0x000000280404723c */ /* 0x082ff000000018ff */
[----:B0-----:R-:W-:Y:S11]  /*4900*/  HMMA.16816.F32 R52, R52, R40, RZ ;  /* 0x000000283434723c */ /* 0x001ff600000018ff */
[----:B------:R-:W-:Y:S05]  /*4910*/  @!UPT UIADD3 URZ, URZ, URZ, URZ ;  /* 0x0000003f3f3ff290 */ /* 0x000fea000fffe03f */
[-C--:B------:R-:W-:Y:S01]  /*4920*/  HMMA.16816.F32 R36, R36, R42.reuse, R4 ;  /* 0x0000002a2424723c */ /* 0x080fe20000001804 */
[----:B------:R-:W0:Y:S07]  /*4930*/  LDSM.16.MT88.4 R4, [R14+0xc00] ;  /* 0x000c00000e04783b */ /* 0x000e2e0000004200 */
[----:B---3--:R-:W-:Y:S01]  /*4940*/  HMMA.16816.F32 R40, R44, R42, R52 ;  /* 0x0000002a2c28723c */ /* 0x008fe20000001834 */
[----:B------:R-:W-:Y:S04]  /*4950*/  LDSM.16.MT88.4 R44, [R14+0x1000] ;  /* 0x001000000e2c783b */ /* 0x000fe80000004200 */
[----:B------:R-:W-:Y:S11]  /*4960*/  LDSM.16.M88.4 R52, [R12+0x4080] ;  /* 0x004080000c34783b */ /* 0x000ff60000000200 */
[-C--:B------:R-:W-:Y:S01]  /*4970*/  HMMA.16816.F32 R32, R32, R56.reuse, R36 ;  /* 0x000000382020723c */ /* 0x080fe20000001824 */
[----:B------:R-:W1:Y:S07]  /*4980*/  LDSM.16.MT88.4 R36, [R30+0xc00] ;  /* 0x000c00001e24783b */ /* 0x000e6e0000004200 */
[----:B------:R-:W-:Y:S01]  /*4990*/  HMMA.16816.F32 R48, R48, R56, R40 ;  /* 0x000000383030723c */ /* 0x000fe20000001828 */
[----:B------:R-:W3:Y:S11]  /*49a0*/  LDSM.16.MT88.4 R40, [R30+0x1000] ;  /* 0x001000001e28783b */ /* 0x000ef60000004200 */
[----:B------:R-:W-:Y:S04]  /*49b0*/  @!UPT UIADD3 URZ, URZ, URZ, URZ ;  /* 0x0000003f3f3ff290 */ /* 0x000fe8000fffe03f */
[-C--:B0-----:R-:W-:Y:S01]  /*49c0*/  HMMA.16816.F32 R4, R4, R58.reuse, R32 ;  /* 0x0000003a0404723c */ /* 0x081fe20000001820 */
[----:B------:R-:W0:Y:S07]  /*49d0*/  LDSM.16.MT88.4 R32, [R14+0x1400] ;  /* 0x001400000e20783b */ /* 0x000e2e0000004200 */
[----:B-1----:R-:W-:Y:S01]  /*49e0*/  HMMA.16816.F32 R56, R36, R58, R48 ;  /* 0x0000003a2438723c */ /* 0x002fe20000001830 */
[----:B------:R-:W1:Y:S04]  /*49f0*/  LDSM.16.MT88.4 R36, [R30+0x1400] ;  /* 0x001400001e24783b */ /* 0x000e680000004200 */
[----:B------:R-:W-:Y:S11]  /*4a00*/  LDSM.16.MT88.4 R48, [R14+0x1800] ;  /* 0x001800000e30783b */ /* 0x000ff60000004200 */
[-C--:B------:R-:W-:Y:S01]  /*4a10*/  HMMA.16816.F32 R44, R44, R52.reuse, R4 ;  /* 0x000000342c2c723c */ /* 0x080fe20000001804 */
[----:B------:R-:W1:Y:S07]  /*4a20*/  LDSM.16.M88.4 R4, [R60+0x4080] ;  /* 0x004080003c04783b */ /* 0x000e6e0000000200 */
[----:B---3--:R-:W-:Y:S01]  /*4a30*/  HMMA.16816.F32 R40, R40, R52, R56 ;  /* 0x000000342828723c */ /* 0x008fe20000001838 */
[----:B------:R-:W-:Y:S11]  /*4a40*/  LDSM.16.MT88.4 R56, [R14+0x1c00] ;  /* 0x001c00000e38783b */ /* 0x000ff60000004200 */
[----:B------:R-:W-:Y:S04]  /*4a50*/  @!UPT UIADD3 URZ, URZ, URZ, URZ ;  /* 0x0000003f3f3ff290 */ /* 0x000fe8000fffe03f */
[-C--:B0-----:R-:W-:Y:S01]  /*4a60*/  HMMA.16816.F32 R32, R32, R54.reuse, R44 ;  /* 0x000000362020723c */ /* 0x081fe2000000182c */
[----:B------:R-:W0:Y:S07]  /*4a70*/  LDSM.16.MT88.4 R44, [R30+0x1800] ;  /* 0x001800001e2c783b */ /* 0x000e2e0000004200 */
[----:B-1----:R-:W-:Y:S01]  /*4a80*/  HMMA.16816.F32 R52, R36, R54, R40 ;  /* 0x000000362434723c */ /* 0x002fe20000001828 */
[----:B------:R-:W-:Y:S04]  /*4a90*/  LDSM.16.MT88.4 R36, [R14+0x2000] ;  /* 0x002000000e24783b */ /* 0x000fe80000004200 */
[----:B------:R-:W-:Y:S11]  /*4aa0*/  LDSM.16.M88.4 R40, [R12+0x4100] ;  /* 0x004100000c28783b */ /* 0x000ff60000000200 */
[-C--:B------:R-:W-:Y:S01]  /*4ab0*/  HMMA.16816.F32 R48, R48, R4.reuse, R32 ;  /* 0x000000043030723c */ /* 0x080fe20000001820 */
[----:B------:R-:W1:Y:S07]  /*4ac0*/  LDSM.16.MT88.4 R32, [R30+0x1c00] ;  /* 0x001c00001e20783b */ /* 0x000e6e0000004200 */
[----:B0-----:R-:W-:Y:S01]  /*4ad0*/  HMMA.16816.F32 R44, R44, R4, R52 ;  /* 0x000000042c2c723c */ /* 0x001fe20000001834 */
[----:B------:R-:W0:Y:S11]  /*4ae0*/  LDSM.16.MT88.4 R52, [R30+0x2000] ;  /* 0x002000001e34783b */ /* 0x000e360000004200 */
[----:B------:R-:W-:Y:S04]  /*4af0*/  @!UPT UIADD3 URZ, URZ, URZ, URZ ;  /* 0x0000003f3f3ff290 */ /* 0x000fe8000fffe03f */
[-C--:B------:R-:W-:Y:S01]  /*4b00*/  HMMA.16816.F32 R56, R56, R6.reuse, R48 ;  /* 0x000000063838723c */ /* 0x080fe20000001830 */
[----:B------:R-:W3:Y:S07]  /*4b10*/  LDSM.16.MT88.4 R48, [R14+0x2400] ;  /* 0x002400000e30783b */ /* 0x000eee0000004200 */
[----:B-1----:R-:W-:Y:S01]  /*4b20*/  HMMA.16816.F32 R32, R32, R6, R44 ;  /* 0x000000062020723c */ /* 0x002fe2000000182c */
[----:B------:R-:W-:Y:S04]  /*4b30*/  LDSM.16.MT88.4 R44, [R14+0x2800] ;  /* 0x002800000e2c783b */ /* 0x000fe80000004200 */
[----:B------:R-:W-:Y:S11]  /*4b40*/  LDSM.16.M88.4 R4, [R60+0x4100] ;  /* 0x004100003c04783b */ /* 0x000ff60000000200 */
[-C--:B------:R-:W-:Y:S01]  /*4b50*/  HMMA.16816.F32 R56, R36, R40.reuse, R56 ;  /* 0x000000282438723c */ /* 0x080fe20000001838 */
[----:B------:R-:W1:Y:S07]  /*4b60*/  LDSM.16.MT88.4 R36, [R30+0x2400] ;  /* 0x002400001e24783b */ /* 0x000e6e0000004200 */
[----:B0-----:R-:W-:Y:S01]  /*4b70*/  HMMA.16816.F32 R32, R52, R40, R32 ;  /* 0x000000283420723c */ /* 0x001fe20000001820 */
[----:B------:R-:W-:Y:S11]  /*4b80*/  LDSM.16.MT88.4 R52, [R14+0x2c00] ;  /* 0x002c00000e34783b */ /* 0x000ff60000004200 */
[----:B------:R-:W-:Y:S04]  /*4b90*/  @!UPT UIADD3 URZ, URZ, URZ, URZ ;  /* 0x0000003f3f3ff290 */ /* 0x000fe8000fffe03f */
[-C--:B---3--:R-:W-:Y:S01]  /*4ba0*/  HMMA.16816.F32 R56, R48, R42.reuse, R56 ;  /* 0x0000002a3038723c */ /* 0x088fe20000001838 */
[----:B------:R-:W0:Y:S07]  /*4bb0*/  LDSM.16.MT88.4 R48, [R30+0x2800] ;  /* 0x002800001e30783b */ /* 0x000e2e0000004200 */
[----:B-1----:R-:W-:Y:S01]  /*4bc0*/  HMMA.16816.F32 R32, R36, R42, R32 ;  /* 0x0000002a2420723c */ /* 0x002fe20000001820 */
[----:B------:R-:W1:Y:S04]  /*4bd0*/  LDSM.16.MT88.4 R36, [R30+0x2c00] ;  /* 0x002c00001e24783b */ /* 0x000e680000004200 */
[----:B------:R-:W-:Y:S11]  /*4be0*/  LDSM.16.M88.4 R40, [R12+0x4180] ;  /* 0x004180000c28783b */ /* 0x000ff60000000200 */
[-C--:B------:R-:W-:Y:S01]  /*4bf0*/  HMMA.16816.F32 R56, R44, R4.reuse, R56 ;  /* 0x000000042c38723c */ /* 0x080fe20000001838 */
[----:B------:R-:W3:Y:S07]  /*4c00*/  LDSM.16.MT88.4 R44, [R14+0x3000] ;  /* 0x003000000e2c783b */ /* 0x000eee0000004200 */
[----:B0-----:R-:W-:Y:S01]  /*4c10*/  HMMA.16816.F32 R32, R48, R4, R32 ;  /* 0x000000043020723c */ /* 0x001fe20000001820 */
[----:B------:R-:W0:Y:S11]  /*4c20*/  LDSM.16.MT88.4 R48, [R30+0x3000] ;  /* 0x003000001e30783b */ /* 0x000e360000004200 */
[----:B------:R-:W-:Y:S04]  /*4c30*/  @!UPT UIADD3 URZ, URZ, URZ, URZ ;  /* 0x0000003f3f3ff290 */ /* 0x000fe8000fffe03f */
[-C--:B------:R-:W-:Y:S01]  /*4c40*/  HMMA.16816.F32 R56, R52, R6.reuse, R56 ;  /* 0x000000063438723c */ /* 0x080fe20000001838 */
[----:B------:R-:W2:Y:S07]  /*4c50*/  LDSM.16.MT88.4 R52, [R14+0x3400] ;  /* 0x003400000e34783b */ /* 0x000eae0000004200 */
[----:B-1----:R-:W-:Y:S01]  /*4c60*/  HMMA.16816.F32 R32, R36, R6, R32 ;  /* 0x000000062420723c */ /* 0x002fe20000001820 */
[----:B------:R-:W1:Y:S04]  /*4c70*/  LDSM.16.MT88.4 R36, [R30+0x3400] ;  /* 0x003400001e24783b */ /* 0x000e680000004200 */
[----:B------:R-:W-:Y:S11]  /*4c80*/  LDSM.16.M88.4 R4, [R60+0x4180] ;  /* 0x004180003c04783b */ /* 0x000ff60000000200 */
[-C--:B---3--:R-:W-:Y:S01]  /*4c90*/  HMMA.16816.F32 R56, R44, R40.reuse, R56 ;  /* 0x000000282c38723c */ /* 0x088fe20000001838 */
[----:B------:R-:W3:Y:S07]  /*4ca0*/  LDSM.16.MT88.4 R44, [R14+0x3800] ;  /* 0x003800000e2c783b */ /* 0x000eee0000004200 */
[----:B0-----:R-:W-:Y:S01]  /*4cb0*/  HMMA.16816.F32 R32, R48, R40, R32 ;  /* 0x000000283020723c */ /* 0x001fe20000001820 */
[----:B------:R-:W0:Y:S11]  /*4cc0*/  LDSM.16.MT88.4 R48, [R30+0x3800] ;  /* 0x003800001e30783b */ /* 0x000e360000004200 */
[----:B------:R-:W-:Y:S04]  /*4cd0*/  @!UPT UIADD3 URZ, URZ, URZ, URZ ;  /* 0x0000003f3f3ff290 */ /* 0x000fe8000fffe03f */
[-C--:B--2---:R-:W-:Y:S01]  /*4ce0*/  HMMA.16816.F32 R52, R52, R42.reuse, R56 ;  /* 0x0000002a3434723c */ /* 0x084fe20000001838 */
[----:B------:R-:W-:Y:S01]  /*4cf0*/  IMAD.SHL.U32 R29, R29, 0x20, RZ ;  /* 0x000000201d1d7824 */ /* 0x000fe200078e00ff */
[C---:B------:R-:W-:Y:S01]  /*4d00*/  LOP3.LUT R221, R220.reuse, 0x1c, RZ, 0xc0, !PT ;  /* 0x0000001cdcdd7812 */ /* 0x040fe200078ec0ff */
[----:B------:R-:W2:Y:S05]  /*4d10*/  LDSM.16.MT88.4 R56, [R14+0x3c00] ;  /* 0x003c00000e38783b */ /* 0x000eaa0000004200 */
[----:B-1----:R-:W-:Y:S01]  /*4d20*/  HMMA.16816.F32 R32, R36, R42, R32 ;  /* 0x0000002a2420723c */ /* 0x002fe20000001820 */
[----:B------:R-:W-:Y:S01]  /*4d30*/  LEA.HI R29, R221, R29, RZ, 0x1e ;  /* 0x0000001ddd1d7211 */ /* 0x000fe200078ff0ff */
[----:B------:R1:W2:Y:S11]  /*4d40*/  LDSM.16.MT88.4 R36, [R30+0x3c00] ;  /* 0x003c00001e24783b */ /* 0x0002b60000004200 */
[----:B------:R-:W-:Y:S03]  /*4d50*/  @!UPT UIADD3 URZ, URZ, URZ, URZ ;  /* 0x0000003f3f3ff290 */ /* 0x000fe6000fffe03f */
[-C--:B---3--:R-:W-:Y:S01]  /*4d60*/  HMMA.16816.F32 R44, R44, R4.reuse, R52 ;  /* 0x000000042c2c723c */ /* 0x088fe20000001834 */
[----:B------:R-:W-:Y:S01]  /*4d70*/  LOP3.LUT R220, R220, 0x1c, RZ, 0xc0, !PT ;  /* 0x0000001cdcdc7812 */ /* 0x000fe200078ec0ff */
[----:B-1----:R-:W1:Y:S06]  /*4d80*/  S2R R30, SR_CTAID.X ;  /* 0x00000000001e7919 */ /* 0x002e6c0000002500 */
[----:B0-----:R-:W-:Y:S01]  /*4d90*/  HMMA.16816.F32 R32, R48, R4, R32 ;  /* 0x000000043020723c */ /* 0x001fe20000001820 */
[----:B------:R-:W-:Y:S01]  /*4da0*/  LEA.HI R221, R220, 0x8, RZ, 0x1e ;  /* 0x00000008dcdd7811 */ /* 0x000fe200078ff0ff */
[----:B------:R-:W3:Y:S04]  /*4db0*/  LDL.64 R48, [R1+0xa8] ;  /* 0x0000a80001307983 */ /* 0x000ee80000100a00 */
[----:B------:R-:W3:Y:S04]  /*4dc0*/  LDL.64 R50, [R1+0xb8] ;  /* 0x0000b80001327983 */ /* 0x000ee80000100a00 */
[----:B------:R-:W-:Y:S01]  /*4dd0*/  BAR.SYNC.DEFER_BLOCKING 0x0 ;  /* 0x0000000000007b1d */ /* 0x000fe20000010000 */
[----:B------:R-:W-:-:S04]  /*4de0*/  IADD3 R4, P3, R252, UR4, RZ ;  /* 0x00000004fc047c10 */ /* 0x000fc8000ff7e0ff */
[CC--:B------:R-:W-:Y:S01]  /*4df0*/  ISETP.GT.U32.AND P2, PT, R4.reuse, R29.reuse, PT ;  /* 0x0000001d0400720c */ /* 0x0c0fe20003f44070 */
[----:B------:R-:W3:Y:S01]  /*4e00*/  LDL.64 R54, [R1+0x50] ;  /* 0x0000500001367983 */ /* 0x000ee20000100a00 */
[----:B------:R-:W-:-:S03]  /*4e10*/  ISETP.GE.U32.AND P1, PT, R4, R29, PT ;  /* 0x0000001d0400720c */ /* 0x000fc60003f26070 */
[----:B------:R-:W0:Y:S01]  /*4e20*/  S2R R29, SR_CTAID.X ;  /* 0x00000000001d7919 */ /* 0x000e220000002500 */
[----:B------:R-:W-:Y:S02]  /*4e30*/  LEA.HI R220, R220, 0x10, RZ, 0x1e ;  /* 0x00000010dcdc7811 */ /* 0x000fe400078ff0ff */
[----:B-1----:R-:W-:-:S05]  /*4e40*/  SHF.L.U32 R30, R30, 0x5, RZ ;  /* 0x000000051e1e7819 */ /* 0x002fca00000006ff */
[----:B------:R-:W-:Y:S02]  /*4e50*/  IMAD.IADD R30, R30, 0x1, R220 ;  /* 0x000000011e1e7824 */ /* 0x000fe400078e02dc */
[----:B------:R-:W1:Y:S01]  /*4e60*/  S2R R220, SR_TID.X ;  /* 0x0000000000dc7919 */ /* 0x000e620000002100 */
[----:B0-----:R-:W-:-:S05]  /*4e70*/  SHF.L.U32 R29, R29, 0x5, RZ ;  /* 0x000000051d1d7819 */ /* 0x001fca00000006ff */
[----:B------:R-:W-:Y:S01]  /*4e80*/  IMAD.IADD R29, R29, 0x1, R221 ;  /* 0x000000011d1d7824 */ /* 0x000fe200078e02dd */
[-C--:B--2---:R-:W-:Y:S08]  /*4e90*/  HMMA.16816.F32 R44, R56, R6.reuse, R44 ;  /* 0x00000006382c723c */ /* 0x084ff0000000182c */
[----:B------:R-:W-:Y:S01]  /*4ea0*/  HMMA.16816.F32 R32, R36, R6, R32 ;  /* 0x000000062420723c */ /* 0x000fe20000001820 */
[CC--:B------:R-:W-:Y:S01]  /*4eb0*/  ISETP.GT.U32.AND P0, PT, R4.reuse, R29.reuse, PT ;  /* 0x0000001d0400720c */ /* 0x0c0fe20003f04070 */
[----:B------:R-:W2:Y:S01]  /*4ec0*/  LDL.64 R56, [R1+0x80] ;  /* 0x0000800001387983 */ /* 0x000ea20000100a00 */
[----:B------:R-:W-:-:S03]  /*4ed0*/  ISETP.GE.U32.AND P5, PT, R4, R29, PT ;  /* 0x0000001d0400720c */ /* 0x000fc60003fa6070 */
[----:B------:R-:W0:Y:S01]  /*4ee0*/  S2R R29, SR_CTAID.X ;  /* 0x00000000001d7919 */ /* 0x000e220000002500 */
[----:B-1----:R-:W-:Y:S02]  /*4ef0*/  LOP3.LUT R220, R220, 0x1c, RZ, 0xc0, !PT ;  /* 0x0000001cdcdc7812 */ /* 0x002fe400078ec0ff */
[----:B------:R-:W-:Y:S02]  /*4f00*/  IADD3.X R7, RZ, UR5, RZ, P3, !PT ;  /* 0x00000005ff077c10 */ /* 0x000fe40009ffe4ff */
[----:B------:R-:W-:Y:S02]  /*4f10*/  LEA.HI R220, R220, 0x18, RZ, 0x1e ;  /* 0x00000018dcdc7811 */ /* 0x000fe400078ff0ff */
[C---:B------:R-:W-:Y:S02]  /*4f20*/  ISETP.GT.U32.AND.EX P2, PT, R7.reuse, RZ, PT, P2 ;  /* 0x000000ff0700720c */ /* 0x040fe40003f44120 */
[----:B------:R-:W-:Y:S01]  /*4f30*/  ISETP.GE.U32.AND.EX P1, PT, R7, RZ, PT, P1 ;  /* 0x000000ff0700720c */ /* 0x000fe20003f26110 */
[----:B------:R-:W-:-:S02]  /*4f40*/  FMUL R5, R44, c[0x0][0x188] ;  /* 0x000062002c057a20 */ /* 0x000fc40000400000 */
[----:B------:R-:W-:Y:S01]  /*4f50*/  FMUL R6, R45, c[0x0][0x188] ;  /* 0x000062002d067a20 */ /* 0x000fe20000400000 */
[-C--:B------:R-:W-:Y:S01]  /*4f60*/  ISETP.GT.U32.AND P4, PT, R4, R30.reuse, PT ;  /* 0x0000001e0400720c */ /* 0x080fe20003f84070 */
[----:B------:R-:W-:Y:S01]  /*4f70*/  FMUL R46, R46, c[0x0][0x188] ;  /* 0x000062002e2e7a20 */ /* 0x000fe20000400000 */
[----:B------:R-:W-:Y:S01]  /*4f80*/  FSEL R5, R5, -INF , !P2 ;  /* 0xff80000005057808 */ /* 0x000fe20005000000 */
[----:B------:R-:W-:Y:S02]  /*4f90*/  FMUL R47, R47, c[0x0][0x188] ;  /* 0x000062002f2f7a20 */ /* 0x000fe40000400000 */
[----:B0-----:R-:W-:Y:S01]  /*4fa0*/  IMAD.SHL.U32 R29, R29, 0x20, RZ ;  /* 0x000000201d1d7824 */ /* 0x001fe200078e00ff */
[----:B------:R-:W-:Y:S01]  /*4fb0*/  FSEL R6, R6, -INF , !P1 ;  /* 0xff80000006067808 */ /* 0x000fe20004800000 */
[----:B------:R-:W-:Y:S01]  /*4fc0*/  FMUL R31, R33, c[0x0][0x188] ;  /* 0x00006200211f7a20 */ /* 0x000fe20000400000 */
[----:B------:R-:W-:Y:S01]  /*4fd0*/  ISETP.GE.U32.AND P3, PT, R4, R30, PT ;  /* 0x0000001e0400720c */ /* 0x000fe20003f66070 */
[----:B------:R-:W2:Y:S01]  /*4fe0*/  LDL.64 R44, [R1+0xa0] ;  /* 0x0000a000012c7983 */ /* 0x000ea20000100a00 */
[----:B------:R-:W-:-:S04]  /*4ff0*/  IADD3 R29, R29, R220, RZ ;  /* 0x000000dc1d1d7210 */ /* 0x000fc80007ffe0ff */
[CC--:B------:R-:W-:Y:S02]  /*5000*/  ISETP.GT.U32.AND P2, PT, R4.reuse, R29.reuse, PT ;  /* 0x0000001d0400720c */ /* 0x0c0fe40003f44070 */
[----:B------:R-:W-:Y:S02]  /*5010*/  ISETP.GE.U32.AND P1, PT, R4, R29, PT ;  /* 0x0000001d0400720c */ /* 0x000fe40003f26070 */
[C---:B------:R-:W-:Y:S02]  /*5020*/  ISETP.GT.U32.AND.EX P0, PT, R7.reuse, RZ, PT, P0 ;  /* 0x000000ff0700720c */ /* 0x040fe40003f04100 */
[C---:B------:R-:W-:Y:S02]  /*5030*/  ISETP.GE.U32.AND.EX P5, PT, R7.reuse, RZ, PT, P5 ;  /* 0x000000ff0700720c */ /* 0x040fe40003fa6150 */
[C---:B------:R-:W-:Y:S02]  /*5040*/  ISETP.GT.U32.AND.EX P4, PT, R7.reuse, RZ, PT, P4 ;  /* 0x000000ff0700720c */ /* 0x040fe40003f84140 */
[----:B------:R-:W-:-:S02]  /*5050*/  ISETP.GE.U32.AND.EX P3, PT, R7, RZ, PT, P3 ;  /* 0x000000ff0700720c */ /* 0x000fc40003f66130 */
[C---:B------:R-:W-:Y:S02]  /*5060*/  ISETP.GT.U32.AND.EX P2, PT, R7.reuse, RZ, PT, P2 ;  /* 0x000000ff0700720c */ /* 0x040fe40003f44120 */
[----:B------:R-:W-:Y:S01]  /*5070*/  ISETP.GE.U32.AND.EX P1, PT, R7, RZ, PT, P1 ;  /* 0x000000ff0700720c */ /* 0x000fe20003f26110 */
[----:B------:R-:W-:Y:S02]  /*5080*/  FMUL R7, R32, c[0x0][0x188] ;  /* 0x0000620020077a20 */ /* 0x000fe40000400000 */
[----:B------:R-:W-:Y:S02]  /*5090*/  FMUL R30, R34, c[0x0][0x188] ;  /* 0x00006200221e7a20 */ /* 0x000fe40000400000 */
[----:B------:R-:W-:Y:S01]  /*50a0*/  FMUL R29, R35, c[0x0][0x188] ;  /* 0x00006200231d7a20 */ /* 0x000fe20000400000 */
[----:B------:R-:W-:Y:S02]  /*50b0*/  FSEL R33, R46, -INF , !P0 ;  /* 0xff8000002e217808 */ /* 0x000fe40004000000 */
[----:B------:R-:W-:-:S02]  /*50c0*/  FSEL R32, R47, -INF , !P5 ;  /* 0xff8000002f207808 */ /* 0x000fc40006800000 */
[----:B------:R-:W-:Y:S02]  /*50d0*/  FSEL R7, R7, -INF , !P4 ;  /* 0xff80000007077808 */ /* 0x000fe40006000000 */
[----:B------:R-:W-:Y:S01]  /*50e0*/  FMNMX R37, R5, R6, !PT ;  /* 0x0000000605257209 */ /* 0x000fe20007800000 */
[----:B------:R-:W0:Y:S01]  /*50f0*/  S2R R220, SR_TID.X ;  /* 0x0000000000dc7919 */ /* 0x000e220000002100 */
[----:B------:R-:W-:Y:S02]  /*5100*/  FSEL R31, R31, -INF , !P3 ;  /* 0xff8000001f1f7808 */ /* 0x000fe40005800000 */
[----:B------:R-:W-:Y:S01]  /*5110*/  FSEL R30, R30, -INF , !P2 ;  /* 0xff8000001e1e7808 */ /* 0x000fe20005000000 */
[----:B------:R-:W2:Y:S01]  /*5120*/  LDL.64 R46, [R1+0xb0] ;  /* 0x0000b000012e7983 */ /* 0x000ea20000100a00 */
[----:B------:R-:W-:Y:S02]  /*5130*/  FSEL R29, R29, -INF , !P1 ;  /* 0xff8000001d1d7808 */ /* 0x000fe40004800000 */
[----:B------:R-:W-:-:S02]  /*5140*/  FMNMX R38, R33, R32, !PT ;  /* 0x0000002021267209 */ /* 0x000fc40007800000 */
[----:B------:R-:W-:Y:S02]  /*5150*/  FMNMX R35, R7, R31, !PT ;  /* 0x0000001f07237209 */ /* 0x000fe40007800000 */
[----:B------:R-:W-:Y:S01]  /*5160*/  FMNMX R34, R30, R29, !PT ;  /* 0x0000001d1e227209 */ /* 0x000fe20007800000 */
[----:B------:R-:W1:Y:S04]  /*5170*/  SHFL.BFLY PT, R39, R37, 0x2, 0x1f ;  /* 0x0c401f0025277f89 */ /* 0x000e6800000e0000 */
[----:B------:R-:W0:Y:S04]  /*5180*/  SHFL.BFLY PT, R40, R38, 0x2, 0x1f ;  /* 0x0c401f0026287f89 */ /* 0x000e2800000e0000 */
[----:B------:R-:W4:Y:S04]  /*5190*/  SHFL.BFLY PT, R36, R35, 0x2, 0x1f ;  /* 0x0c401f0023247f89 */ /* 0x000f2800000e0000 */
[----:B------:R-:W5:Y:S01]  /*51a0*/  SHFL.BFLY PT, R4, R34, 0x2, 0x1f ;  /* 0x0c401f0022047f89 */ /* 0x000f6200000e0000 */
[----:B-1----:R-:W-:-:S02]  /*51b0*/  FMNMX R39, R37, R39, !PT ;  /* 0x0000002725277209 */ /* 0x002fc40007800000 */
[----:B0-----:R-:W-:Y:S02]  /*51c0*/  FMNMX R40, R38, R40, !PT ;  /* 0x0000002826287209 */ /* 0x001fe40007800000 */
[----:B----4-:R-:W-:Y:S02]  /*51d0*/  FMNMX R36, R35, R36, !PT ;  /* 0x0000002423247209 */ /* 0x010fe40007800000 */
[----:B-----5:R-:W-:Y:S01]  /*51e0*/  FMNMX R4, R34, R4, !PT ;  /* 0x0000000422047209 */ /* 0x020fe20007800000 */
[----:B------:R-:W0:Y:S04]  /*51f0*/  SHFL.BFLY PT, R35, R40, 0x1, 0x1f ;  /* 0x0c201f0028237f89 */ /* 0x000e2800000e0000 */
[----:B------:R-:W1:Y:S04]  /*5200*/  SHFL.BFLY PT, R34, R39, 0x1, 0x1f ;  /* 0x0c201f0027227f89 */ /* 0x000e6800000e0000 */
[----:B------:R-:W4:Y:S04]  /*5210*/  SHFL.BFLY PT, R37, R36, 0x1, 0x1f ;  /* 0x0c201f0024257f89 */ /* 0x000f2800000e0000 */
[----:B------:R-:W5:Y:S01]  /*5220*/  SHFL.BFLY PT, R38, R4, 0x1, 0x1f ;  /* 0x0c201f0004267f89 */ /* 0x000f6200000e0000 */
[----:B0-----:R-:W-:-:S02]  /*5230*/  FMNMX R35, R40, R35, !PT ;  /* 0x0000002328237209 */ /* 0x001fc40007800000 */
[----:B-1----:R-:W-:Y:S02]  /*5240*/  FMNMX R34, R39, R34, !PT ;  /* 0x0000002227227209 */ /* 0x002fe40007800000 */
[----:B----4-:R-:W-:-:S03]  /*5250*/  FMNMX R37, R36, R37, !PT ;  /* 0x0000002524257209 */ /* 0x010fc60007800000 */
[----:B------:R-:W-:Y:S01]  /*5260*/  @!P6 STS [R188+0x4000], R34 ;  /* 0x00400022bc00e388 */ /* 0x000fe20000000800 */
[----:B-----5:R-:W-:-:S03]  /*5270*/  FMNMX R38, R4, R38, !PT ;  /* 0x0000002604267209 */ /* 0x020fc60007800000 */
[----:B------:R-:W-:Y:S04]  /*5280*/  @!P6 STS [R187+0x4000], R35 ;  /* 0x00400023bb00e388 */ /* 0x000fe80000000800 */
[----:B------:R-:W-:Y:S04]  /*5290*/  @!P6 STS [R186+0x4000], R37 ;  /* 0x00400025ba00e388 */ /* 0x000fe80000000800 */
[----:B------:R0:W-:Y:S01]  /*52a0*/  @!P6 STS [R173+0x4000], R38 ;  /* 0x00400026ad00e388 */ /* 0x0001e20000000800 */
[----:B------:R-:W-:-:S03]  /*52b0*/  LOP3.LUT R52, R220, 0x7f, RZ, 0xc0, !PT ;  /* 0x0000007fdc347812 */ /* 0x000fc600078ec0ff */
[----:B------:R-:W-:Y:S06]  /*52c0*/  BAR.SYNC.DEFER_BLOCKING 0x0 ;  /* 0x0000000000007b1d */ /* 0x000fec0000010000 */
[----:B0-----:R-:W4:Y:S04]  /*52d0*/  LDL.64 R38, [R1+0x88] ;  /* 0x0000880001267983 */ /* 0x001f280000100a00 */
[----:B------:R-:W0:Y:S04]  /*52e0*/  LDS R4, [R52.X4+0x4000] ;  /* 0x0040000034047984 */ /* 0x000e280000004800 */
[----:B0-----:R-:W0:Y:S02]  /*52f0*/  SHFL.BFLY PT, R34, R4, 0x2, 0x1f ;  /* 0x0c401f0004227f89 */ /* 0x001e2400000e0000 */
[----:B0-----:R-:W-:-:S05]  /*5300*/  FMNMX R34, R4, R34, !PT ;  /* 0x0000002204227209 */ /* 0x001fca0007800000 */
[----:B------:R-:W0:Y:S02]  /*5310*/  SHFL.BFLY PT, R4, R34, 0x1, 0x1f ;  /* 0x0c201f0022047f89 */ /* 0x000e2400000e0000 */
[----:B0-----:R-:W-:-:S05]  /*5320*/  FMNMX R4, R34, R4, !PT ;  /* 0x0000000422047209 */ /* 0x001fca0007800000 */
[----:B------:R-:W-:Y:S01]  /*5330*/  @!P6 STS [R52.X4+0x4000], R4 ;  /* 0x004000043400e388 */ /* 0x000fe20000004800 */
[----:B------:R-:W-:-:S03]  /*5340*/  LOP3.LUT R220, R220, 0x1c, RZ, 0xc0, !PT ;  /* 0x0000001cdcdc7812 */ /* 0x000fc600078ec0ff */
[----:B------:R-:W-:Y:S01]  /*5350*/  BAR.SYNC.DEFER_BLOCKING 0x0 ;  /* 0x0000000000007b1d */ /* 0x000fe20000010000 */
[C---:B------:R-:W-:Y:S02]  /*5360*/  LEA.HI R43, R220.reuse, 0x8, RZ, 0x1e ;  /* 0x00000008dc2b7811 */ /* 0x040fe400078ff0ff */
[C---:B------:R-:W-:Y:S02]  /*5370*/  LEA.HI R42, R220.reuse, 0x10, RZ, 0x1e ;  /* 0x00000010dc2a7811 */ /* 0x040fe400078ff0ff */
[----:B------:R-:W-:Y:S01]  /*5380*/  LEA.HI R41, R220, 0x18, RZ, 0x1e ;  /* 0x00000018dc297811 */ /* 0x000fe200078ff0ff */
[----:B------:R-:W0:Y:S04]  /*5390*/  LDS R4, [R220.X4+0x4000] ;  /* 0x00400000dc047984 */ /* 0x000e280000004800 */
[----:B------:R-:W1:Y:S04]  /*53a0*/  LDS R36, [R43.X16+0x4000] ;  /* 0x004000002b247984 */ /* 0x000e68000000c800 */
[----:B------:R5:W1:Y:S04]  /*53b0*/  LDS R35, [R42.X16+0x4000] ;  /* 0x004000002a237984 */ /* 0x000a68000000c800 */
[----:B------:R3:W2:Y:S04]  /*53c0*/  LDS R34, [R41.X16+0x4000] ;  /* 0x0040000029227984 */ /* 0x0006a8000000c800 */
[----:B-----5:R-:W5:Y:S04]  /*53d0*/  LDL.64 R42, [R1+0x78] ;  /* 0x00007800012a7983 */ /* 0x020f680000100a00 */
[----:B---3--:R-:W3:Y:S01]  /*53e0*/  LDL.64 R40, [R1+0x90] ;  /* 0x0000900001287983 */ /* 0x008ee20000100a00 */
[----:B0-----:R-:W-:-:S05]  /*53f0*/  FMNMX R4, R4, R28, !PT ;  /* 0x0000001c04047209 */ /* 0x001fca0007800000 */
[--C-:B------:R-:W-:Y:S02]  /*5400*/  FADD R6, R6, -R4.reuse ;  /* 0x8000000406067221 */ /* 0x100fe40000000000 */
[----:B------:R-:W-:Y:S01]  /*5410*/  FADD R37, R5, -R4 ;  /* 0x8000000405257221 */ /* 0x000fe20000000000 */
[----:B-1----:R-:W-:Y:S01]  /*5420*/  FMNMX R5, R36, R9, !PT ;  /* 0x0000000924057209 */ /* 0x002fe20007800000 */
[----:B------:R-:W-:-:S04]  /*5430*/  FMUL R6, R6, 1.4426950216293334961 ;  /* 0x3fb8aa3b06067820 */ /* 0x000fc80000400000 */
[----:B------:R0:W-:Y:S01]  /*5440*/  MUFU.EX2 R60, R6 ;  /* 0x00000006003c7308 */ /* 0x0001e20000000800 */
[----:B------:R-:W-:-:S04]  /*5450*/  FADD R32, R32, -R5 ;  /* 0x8000000520207221 */ /* 0x000fc80000000000 */
[----:B------:R-:W-:Y:S01]  /*5460*/  FMUL R62, R32, 1.4426950216293334961 ;  /* 0x3fb8aa3b203e7820 */ /* 0x000fe20000400000 */
[----:B0-----:R-:W-:Y:S01]  /*5470*/  FMNMX R6, R35, R21, !PT ;  /* 0x0000001523067209 */ /* 0x001fe20007800000 */
[----:B------:R-:W-:-:S04]  /*5480*/  FADD R33, R33, -R5 ;  /* 0x8000000521217221 */ /* 0x000fc80000000000 */
[--C-:B------:R-:W-:Y:S01]  /*5490*/  FADD R32, R7, -R6.reuse ;  /* 0x8000000607207221 */ /* 0x100fe20000000000 */
[----:B--2---:R-:W-:Y:S01]  /*54a0*/  FMNMX R7, R34, R20, !PT ;  /* 0x0000001422077209 */ /* 0x004fe20007800000 */
[----:B------:R-:W-:Y:S02]  /*54b0*/  FADD R31, R31, -R6 ;  /* 0x800000061f1f7221 */ /* 0x000fe40000000000 */
[----:B------:R-:W-:Y:S02]  /*54c0*/  FMUL R37, R37, 1.4426950216293334961 ;  /* 0x3fb8aa3b25257820 */ /* 0x000fe40000400000 */
[--C-:B------:R-:W-:Y:S02]  /*54d0*/  FADD R30, R30, -R7.reuse ;  /* 0x800000071e1e7221 */ /* 0x100fe40000000000 */
[----:B------:R-:W-:Y:S02]  /*54e0*/  FADD R29, R29, -R7 ;  /* 0x800000071d1d7221 */ /* 0x000fe40000000000 */
[----:B------:R-:W-:-:S02]  /*54f0*/  FMUL R33, R33, 1.4426950216293334961 ;  /* 0x3fb8aa3b21217820 */ /* 0x000fc40000400000 */
[----:B------:R-:W-:Y:S02]  /*5500*/  FMUL R32, R32, 1.4426950216293334961 ;  /* 0x3fb8aa3b20207820 */ /* 0x000fe40000400000 */
[----:B------:R-:W-:Y:S01]  /*5510*/  FMUL R31, R31, 1.4426950216293334961 ;  /* 0x3fb8aa3b1f1f7820 */ /* 0x000fe20000400000 */
[----:B------:R-:W0:Y:S01]  /*5520*/  MUFU.EX2 R59, R37 ;  /* 0x00000025003b7308 */ /* 0x000e220000000800 */
[----:B------:R-:W-:Y:S02]  /*5530*/  FMUL R30, R30, 1.4426950216293334961 ;  /* 0x3fb8aa3b1e1e7820 */ /* 0x000fe40000400000 */
[----:B------:R-:W-:-:S05]  /*5540*/  FMUL R29, R29, 1.4426950216293334961 ;  /* 0x3fb8aa3b1d1d7820 */ /* 0x000fca0000400000 */
[----:B------:R-:W-:Y:S08]  /*5550*/  MUFU.EX2 R61, R33 ;  /* 0x00000021003d7308 */ /* 0x000ff00000000800 */
[----:B------:R-:W1:Y:S08]  /*5560*/  MUFU.EX2 R62, R62 ;  /* 0x0000003e003e7308 */ /* 0x000e700000000800 */
[----:B------:R-:W-:Y:S08]  /*5570*/  MUFU.EX2 R63, R32 ;  /* 0x00000020003f7308 */ /* 0x000ff00000000800 */
[----:B------:R-:W2:Y:S08]  /*5580*/  MUFU.EX2 R132, R31 ;  /* 0x0000001f00847308 */ /* 0x000eb00000000800 */
[----:B------:R-:W-:Y:S08]  /*5590*/  MUFU.EX2 R133, R30 ;  /* 0x0000001e00857308 */ /* 0x000ff00000000800 */
[----:B------:R-:W4:Y:S01]  /*55a0*/  MUFU.EX2 R172, R29 ;  /* 0x0000001d00ac7308 */ /* 0x000f220000000800 */
[----:B0-----:R-:W-:-:S02]  /*55b0*/  FADD R35, R59, R60 ;  /* 0x0000003c3b237221 */ /* 0x001fc40000000000 */
[----:B-1----:R-:W-:Y:S02]  /*55c0*/  FADD R33, R61, R62 ;  /* 0x0000003e3d217221 */ /* 0x002fe40000000000 */
[----:B--2---:R-:W-:Y:S01]  /*55d0*/  FADD R32, R63, R132 ;  /* 0x000000843f207221 */ /* 0x004fe20000000000 */
[----:B------:R-:W0:Y:S04]  /*55e0*/  SHFL.BFLY PT, R36, R35, 0x2, 0x1f ;  /* 0x0c401f0023247f89 */ /* 0x000e2800000e0000 */
[----:B------:R-:W1:Y:S01]  /*55f0*/  SHFL.BFLY PT, R34, R33, 0x2, 0x1f ;  /* 0x0c401f0021227f89 */ /* 0x000e6200000e0000 */
[----:B----4-:R-:W-:-:S03]  /*5600*/  FADD R31, R133, R172 ;  /* 0x000000ac851f7221 */ /* 0x010fc60000000000 */
[----:B------:R-:W2:Y:S04]  /*5610*/  SHFL.BFLY PT, R29, R32, 0x2, 0x1f ;  /* 0x0c401f00201d7f89 */ /* 0x000ea800000e0000 */
[----:B------:R-:W4:Y:S01]  /*5620*/  SHFL.BFLY PT, R30, R31, 0x2, 0x1f ;  /* 0x0c401f001f1e7f89 */ /* 0x000f2200000e0000 */
[----:B0-----:R-:W-:Y:S02]  /*5630*/  FADD R36, R35, R36 ;  /* 0x0000002423247221 */ /* 0x001fe40000000000 */
[----:B-1----:R-:W-:Y:S02]  /*5640*/  FADD R34, R33, R34 ;  /* 0x0000002221227221 */ /* 0x002fe40000000000 */
[----:B--2---:R-:W-:Y:S02]  /*5650*/  FADD R29, R32, R29 ;  /* 0x0000001d201d7221 */ /* 0x004fe40000000000 */
[----:B----4-:R-:W-:Y:S01]  /*5660*/  FADD R30, R31, R30 ;  /* 0x0000001e1f1e7221 */ /* 0x010fe20000000000 */
[----:B------:R-:W0:Y:S04]  /*5670*/  SHFL.BFLY PT, R32, R34, 0x1, 0x1f ;  /* 0x0c201f0022207f89 */ /* 0x000e2800000e0000 */
[----:B------:R-:W1:Y:S04]  /*5680*/  SHFL.BFLY PT, R31, R36, 0x1, 0x1f ;  /* 0x0c201f00241f7f89 */ /* 0x000e6800000e0000 */
[----:B------:R-:W2:Y:S04]  /*5690*/  SHFL.BFLY PT, R33, R29, 0x1, 0x1f ;  /* 0x0c201f001d217f89 */ /* 0x000ea800000e0000 */
[----:B------:R-:W4:Y:S01]  /*56a0*/  SHFL.BFLY PT, R35, R30, 0x1, 0x1f ;  /* 0x0c201f001e237f89 */ /* 0x000f2200000e0000 */
[----:B0-----:R-:W-:-:S02]  /*56b0*/  FADD R32, R34, R32 ;  /* 0x0000002022207221 */ /* 0x001fc40000000000 */
[----:B-1----:R-:W-:Y:S01]  /*56c0*/  FADD R31, R36, R31 ;  /* 0x0000001f241f7221 */ /* 0x002fe20000000000 */
[----:B------:R-:W-:Y:S01]  /*56d0*/  BAR.SYNC.DEFER_BLOCKING 0x0 ;  /* 0x0000000000007b1d */ /* 0x000fe20000010000 */
[----:B--2---:R-:W-:Y:S02]  /*56e0*/  FADD R33, R29, R33 ;  /* 0x000000211d217221 */ /* 0x004fe40000000000 */
[----:B----4-:R-:W-:-:S03]  /*56f0*/  FADD R35, R30, R35 ;  /* 0x000000231e237221 */ /* 0x010fc60000000000 */
[----:B------:R-:W-:Y:S04]  /*5700*/  @!P6 STS [R188+0x4000], R31 ;  /* 0x0040001fbc00e388 */ /* 0x000fe80000000800 */
[----:B------:R-:W-:Y:S04]  /*5710*/  @!P6 STS [R187+0x4000], R32 ;  /* 0x00400020bb00e388 */ /* 0x000fe80000000800 */
[----:B------:R-:W-:Y:S04]  /*5720*/  @!P6 STS [R186+0x4000], R33 ;  /* 0x00400021ba00e388 */ /* 0x000fe80000000800 */
[----:B------:R-:W-:Y:S04]  /*5730*/  @!P6 STS [R173+0x4000], R35 ;  /* 0x00400023ad00e388 */ /* 0x000fe80000000800 */
[----:B------:R-:W-:Y:S06]  /*5740*/  BAR.SYNC.DEFER_BLOCKING 0x0 ;  /* 0x0000000000007b1d */ /* 0x000fec0000010000 */
[----:B------:R-:W0:Y:S04]  /*5750*/  LDS R29, [R52.X4+0x4000] ;  /* 0x00400000341d7984 */ /* 0x000e280000004800 */
[----:B0-----:R-:W0:Y:S02]  /*5760*/  SHFL.BFLY PT, R30, R29, 0x2, 0x1f ;  /* 0x0c401f001d1e7f89 */ /* 0x001e2400000e0000 */
[----:B0-----:R-:W-:-:S05]  /*5770*/  FADD R30, R29, R30 ;  /* 0x0000001e1d1e7221 */ /* 0x001fca0000000000 */
[----:B------:R-:W0:Y:S01]  /*5780*/  SHFL.BFLY PT, R29, R30, 0x1, 0x1f ;  /* 0x0c201f001e1d7f89 */ /* 0x000e2200000e0000 */
[----:B------:R-:W-:-:S03]  /*5790*/  IMAD.WIDE R34, R16, 0x2, R48 ;  /* 0x0000000210227825 */ /* 0x000fc600078e0230 */
[----:B------:R-:W2:Y:S01]  /*57a0*/  LDL.64 R48, [R1+0x70] ;  /* 0x0000700001307983 */ /* 0x000ea20000100a00 */
[----:B0-----:R-:W-:-:S05]  /*57b0*/  FADD R29, R30, R29 ;  /* 0x0000001d1e1d7221 */ /* 0x001fca0000000000 */
[----:B------:R0:W-:Y:S01]  /*57c0*/  @!P6 STS [R52.X4+0x4000], R29 ;  /* 0x0040001d3400e388 */ /* 0x0001e20000004800 */
[----:B------:R-:W-:-:S03]  /*57d0*/  IMAD.WIDE R30, R16, 0x2, R50 ;  /* 0x00000002101e7825 */ /* 0x000fc600078e0232 */
[----:B------:R-:W-:Y:S01]  /*57e0*/  BAR.SYNC.DEFER_BLOCKING 0x0 ;  /* 0x0000000000007b1d */ /* 0x000fe20000010000 */
[----:B------:R-:W-:-:S05]  /*57f0*/  IMAD.WIDE R32, R16, 0x2, R44 ;  /* 0x0000000210207825 */ /* 0x000fca00078e022c */
[----:B------:R-:W4:Y:S04]  /*5800*/  LDL.64 R50, [R1+0x48] ;  /* 0x0000480001327983 */ /* 0x000f280000100a00 */
[----:B0-----:R-:W4:Y:S04]  /*5810*/  LDL.64 R52, [R1+0x28] ;  /* 0x0000280001347983 */ /* 0x001f280000100a00 */
[----:B------:R0:W4:Y:S01]  /*5820*/  LDG.E.U16 R45, [R32.64] ;  /* 0x00000006202d7981 */ /* 0x000122000c1e1500 */
[----:B---3--:R-:W-:-:S03]  /*5830*/  IMAD.WIDE R40, R16, 0x2, R40 ;  /* 0x0000000210287825 */ /* 0x008fc600078e0228 */
[----:B------:R1:W3:Y:S01]  /*5840*/  LDG.E.U16 R31, [R30.64] ;  /* 0x000000061e1f7981 */ /* 0x0002e2000c1e1500 */
[----:B------:R-:W-:-:S03]  /*5850*/  IMAD.WIDE R38, R16, 0x2, R38 ;  /* 0x0000000210267825 */ /* 0x000fc600078e0226 */
[----:B------:R5:W3:Y:S01]  /*5860*/  LDG.E.U16 R44, [R40.64] ;  /* 0x00000006282c7981 */ /* 0x000ae2000c1e1500 */
[----:B0-----:R-:W-:-:S03]  /*5870*/  IMAD.WIDE R32, R16, 0x2, R134 ;  /* 0x0000000210207825 */ /* 0x001fc600078e0286 */
[----:B------:R-:W3:Y:S01]  /*5880*/  LDL.64 R134, [R1+0x10] ;  /* 0x0000100001867983 */ /* 0x000ee20000100a00 */
[----:B------:R-:W-:-:S03]  /*5890*/  IMAD.WIDE R36, R16, 0x2, R56 ;  /* 0x0000000210247825 */ /* 0x000fc600078e0238 */
[----:B-1----:R0:W3:Y:S01]  /*58a0*/  LDG.E.U16 R30, [R34.64] ;  /* 0x00000006221e7981 */ /* 0x0020e2000c1e1500 */
[----:B-----5:R-:W-:-:S03]  /*58b0*/  IMAD.WIDE R40, R16, 0x2, R216 ;  /* 0x0000000210287825 */ /* 0x020fc600078e02d8 */
[----:B------:R1:W5:Y:S04]  /*58c0*/  LDG.E.U16 R29, [R38.64] ;  /* 0x00000006261d7981 */ /* 0x000368000c1e1500 */
[----:B------:R1:W5:Y:S01]  /*58d0*/  LDG.E.U16 R56, [R40.64] ;  /* 0x0000000628387981 */ /* 0x000362000c1e1500 */
[----:B0-----:R-:W-:-:S03]  /*58e0*/  IMAD.WIDE R34, R16, 0x2, R42 ;  /* 0x0000000210227825 */ /* 0x001fc600078e022a */
[----:B------:R0:W5:Y:S01]  /*58f0*/  LDG.E.U16 R43, [R36.64] ;  /* 0x00000006242b7981 */ /* 0x000162000c1e1500 */
[----:B-1----:R-:W-:-:S03]  /*5900*/  IMAD.WIDE R38, R16, 0x2, R212 ;  /* 0x0000000210267825 */ /* 0x002fc600078e02d4 */
[----:B------:R1:W5:Y:S04]  /*5910*/  LDG.E.U16 R57, [R34.64] ;  /* 0x0000000622397981 */ /* 0x000368000c1e1500 */
[----:B------:R1:W5:Y:S01]  /*5920*/  LDG.E.U16 R41, [R38.64] ;  /* 0x0000000626297981 */ /* 0x000362000c1e1500 */
[----:B0-----:R-:W-:-:S03]  /*5930*/  IMAD.WIDE R36, R16, 0x2, R208 ;  /* 0x0000000210247825 */ /* 0x001fc600078e02d0 */
[----:B------:R0:W5:Y:S01]  /*5940*/  LDG.E.U16 R32, [R32.64] ;  /* 0x0000000620207981 */ /* 0x000162000c1e1500 */
[----:B-1----:R-:W-:-:S03]  /*5950*/  IMAD.WIDE R34, R16, 0x2, R54 ;  /* 0x0000000210227825 */ /* 0x002fc600078e0236 */
[----:B------:R1:W5:Y:S01]  /*5960*/  LDG.E.U16 R55, [R36.64] ;  /* 0x0000000624377981 */ /* 0x000362000c1e1500 */
[----:B------:R-:W-:-:S03]  /*5970*/  IMAD.WIDE R38, R16, 0x2, R204 ;  /* 0x0000000210267825 */ /* 0x000fc600078e02cc */
[----:B------:R0:W5:Y:S04]  /*5980*/  LDG.E.U16 R40, [R34.64] ;  /* 0x0000000622287981 */ /* 0x000168000c1e1500 */
[----:B------:R0:W5:Y:S01]  /*5990*/  LDG.E.U16 R39, [R38.64] ;  /* 0x0000000626277981 */ /* 0x000162000c1e1500 */
[----:B-1----:R-:W-:-:S05]  /*59a0*/  IMAD.WIDE R36, R16, 0x2, R196 ;  /* 0x0000000210247825 */ /* 0x002fca00078e02c4 */
[----:B0-----:R0:W5:Y:S01]  /*59b0*/  LDG.E.U16 R38, [R36.64] ;  /* 0x0000000624267981 */ /* 0x001162000c1e1500 */
[----:B------:R-:W-:-:S06]  /*59c0*/  IMAD.WIDE R46, R16, 0x2, R46 ;  /* 0x00000002102e7825 */ /* 0x000fcc00078e022e */
[----:B------:R1:W5:Y:S01]  /*59d0*/  LDG.E.U16 R46, [R46.64] ;  /* 0x000000062e2e7981 */ /* 0x000362000c1e1500 */
[----:B0-----:R-:W-:-:S06]  /*59e0*/  IMAD.WIDE R36, R16, 0x2, R190 ;  /* 0x0000000210247825 */ /* 0x001fcc00078e02be */
[----:B------:R0:W5:Y:S01]  /*59f0*/  LDG.E.U16 R37, [R36.64] ;  /* 0x0000000624257981 */ /* 0x000162000c1e1500 */
[----:B------:R-:W-:-:S05]  /*5a00*/  IMAD.WIDE R190, R16, 0x2, R230 ;  /* 0x0000000210be7825 */ /* 0x000fca00078e02e6 */
[----:B------:R0:W5:Y:S01]  /*5a10*/  LDG.E.U16 R58, [R190.64] ;  /* 0x00000006be3a7981 */ /* 0x000162000c1e1500 */
[----:B--2---:R-:W-:-:S05]  /*5a20*/  IMAD.WIDE R48, R16, 0x2, R48 ;  /* 0x0000000210307825 */ /* 0x004fca00078e0230 */
[----:B------:R2:W5:Y:S02]  /*5a30*/  LDG.E.U16 R42, [R48.64] ;  /* 0x00000006302a7981 */ /* 0x000564000c1e1500 */
[----:B--2---:R-:W-:-:S04]  /*5a40*/  IMAD.WIDE R48, R16, 0x2, R200 ;  /* 0x0000000210307825 */ /* 0x004fc800078e02c8 */
[----:B----4-:R-:W-:-:S04]  /*5a50*/  IMAD.WIDE R50, R16, 0x2, R50 ;  /* 0x0000000210327825 */ /* 0x010fc800078e0232 */
[C---:B------:R-:W-:Y:S01]  /*5a60*/  IMAD.WIDE R34, R16.reuse, 0x2, R52 ;  /* 0x0000000210227825 */ /* 0x040fe200078e0234 */
[----:B------:R2:W4:Y:S04]  /*5a70*/  LDG.E.U16 R54, [R50.64] ;  /* 0x0000000632367981 */ /* 0x000528000c1e1500 */
[----:B------:R0:W4:Y:S04]  /*5a80*/  LDG.E.U16 R53, [R48.64] ;  /* 0x0000000630357981 */ /* 0x000128000c1e1500 */
[----:B------:R1:W4:Y:S01]  /*5a90*/  LDG.E.U16 R52, [R34.64] ;  /* 0x0000000622347981 */ /* 0x000322000c1e1500 */
[----:B--2---:R-:W-:-:S04]  /*5aa0*/  IMAD.WIDE R50, R16, 0x2, R170 ;  /* 0x0000000210327825 */ /* 0x004fc800078e02aa */
[C---:B0-----:R-:W-:Y:S02]  /*5ab0*/  IMAD.WIDE R48, R16.reuse, 0x2, R138 ;  /* 0x0000000210307825 */ /* 0x041fe400078e028a */
[----:B------:R0:W2:Y:S02]  /*5ac0*/  LDG.E.U16 R51, [R50.64] ;  /* 0x0000000632337981 */ /* 0x0000a4000c1e1500 */
[----:B-1----:R-:W-:-:S04]  /*5ad0*/  IMAD.WIDE R34, R16, 0x2, R136 ;  /* 0x0000000210227825 */ /* 0x002fc800078e0288 */
[C---:B---3--:R-:W-:Y:S01]  /*5ae0*/  IMAD.WIDE R134, R16.reuse, 0x2, R134 ;  /* 0x0000000210867825 */ /* 0x048fe200078e0286 */
[----:B0-----:R0:W3:Y:S03]  /*5af0*/  LDG.E.U16 R50, [R48.64] ;  /* 0x0000000630327981 */ /* 0x0010e6000c1e1500 */
[C---:B------:R-:W-:Y:S01]  /*5b00*/  IMAD.WIDE R138, R16.reuse, 0x2, R242 ;  /* 0x00000002108a7825 */ /* 0x040fe200078e02f2 */
[----:B------:R1:W2:Y:S03]  /*5b10*/  LDG.E.U16 R36, [R134.64] ;  /* 0x0000000686247981 */ /* 0x0002a6000c1e1500 */
[C---:B------:R-:W-:Y:S01]  /*5b20*/  IMAD.WIDE R136, R16.reuse, 0x2, R238 ;  /* 0x0000000210887825 */ /* 0x040fe200078e02ee */
[----:B------:R1:W2:Y:S03]  /*5b30*/  LDG.E.U16 R35, [R34.64] ;  /* 0x0000000622237981 */ /* 0x0002a6000c1e1500 */
[C---:B0-----:R-:W-:Y:S01]  /*5b40*/  IMAD.WIDE R48, R16.reuse, 0x2, R250 ;  /* 0x0000000210307825 */ /* 0x041fe200078e02fa */
[----:B------:R0:W2:Y:S03]  /*5b50*/  LDG.E.U16 R33, [R136.64] ;  /* 0x0000000688217981 */ /* 0x0000a6000c1e1500 */
[----:B-1----:R-:W-:-:S02]  /*5b60*/  IMAD.WIDE R134, R16, 0x2, R234 ;  /* 0x0000000210867825 */ /* 0x002fc400078e02ea */
[----:B------:R1:W3:Y:S04]  /*5b70*/  LDG.E.U16 R49, [R48.64] ;  /* 0x0000000630317981 */ /* 0x0002e8000c1e1500 */
[----:B------:R1:W3:Y:S01]  /*5b80*/  LDG.E.U16 R47, [R134.64] ;  /* 0x00000006862f7981 */ /* 0x0002e2000c1e1500 */
[----:B0-----:R-:W-:-:S03]  /*5b90*/  IMAD.WIDE R136, R16, 0x2, R222 ;  /* 0x0000000210887825 */ /* 0x001fc600078e02de */
[----:B-1----:R0:W3:Y:S01]  /*5ba0*/  LDG.E.U16 R48, [R138.64] ;  /* 0x000000068a307981 */ /* 0x0020e2000c1e1500 */
[----:B------:R-:W-:-:S03]  /*5bb0*/  IMAD.WIDE R134, R16, 0x2, R226 ;  /* 0x0000000210867825 */ /* 0x000fc600078e02e2 */
[----:B------:R1:W3:Y:S04]  /*5bc0*/  LDG.E.U16 R190, [R136.64] ;  /* 0x0000000688be7981 */ /* 0x0002e8000c1e1500 */
[----:B------:R1:W3:Y:S01]  /*5bd0*/  LDG.E.U16 R189, [R134.64] ;  /* 0x0000000686bd7981 */ /* 0x0002e2000c1e1500 */
[----:B0-----:R-:W-:-:S05]  /*5be0*/  IMAD.WIDE R138, R16, 0x2, R218 ;  /* 0x00000002108a7825 */ /* 0x001fca00078e02da */
[----:B------:R0:W3:Y:S01]  /*5bf0*/  LDG.E.U16 R191, [R138.64] ;  /* 0x000000068abf7981 */ /* 0x0000e2000c1e1500 */
[----:B-1----:R-:W-:-:S04]  /*5c00*/  IMAD.WIDE R136, R16, 0x2, R206 ;  /* 0x0000000210887825 */ /* 0x002fc800078e02ce */
[C---:B------:R-:W-:Y:S01]  /*5c10*/  IMAD.WIDE R134, R16.reuse, 0x2, R210 ;  /* 0x0000000210867825 */ /* 0x040fe200078e02d2 */
[----:B------:R1:W3:Y:S03]  /*5c20*/  LDG.E.U16 R200, [R136.64] ;  /* 0x0000000688c87981 */ /* 0x0002e6000c1e1500 */
[C---:B0-----:R-:W-:Y:S01]  /*5c30*/  IMAD.WIDE R138, R16.reuse, 0x2, R202 ;  /* 0x00000002108a7825 */ /* 0x041fe200078e02ca */
[----:B------:R0:W3:Y:S04]  /*5c40*/  LDG.E.U16 R197, [R134.64] ;  /* 0x0000000686c57981 */ /* 0x0000e8000c1e1500 */
[----:B------:R0:W3:Y:S01]  /*5c50*/  LDG.E.U16 R201, [R138.64] ;  /* 0x000000068ac97981 */ /* 0x0000e2000c1e1500 */
[----:B-1----:R-:W-:-:S04]  /*5c60*/  IMAD.WIDE R136, R16, 0x2, R194 ;  /* 0x0000000210887825 */ /* 0x002fc800078e02c2 */
[C---:B0-----:R-:W-:Y:S01]  /*5c70*/  IMAD.WIDE R134, R16.reuse, 0x2, R198 ;  /* 0x0000000210867825 */ /* 0x041fe200078e02c6 */
[----:B------:R0:W3:Y:S03]  /*5c80*/  LDG.E.U16 R205, [R136.64] ;  /* 0x0000000688cd7981 */ /* 0x0000e6000c1e1500 */
[C---:B------:R-:W-:Y:S01]  /*5c90*/  IMAD.WIDE R138, R16.reuse, 0x2, R192 ;  /* 0x00000002108a7825 */ /* 0x040fe200078e02c0 */
[----:B------:R1:W3:Y:S04]  /*5ca0*/  LDG.E.U16 R204, [R134.64] ;  /* 0x0000000686cc7981 */ /* 0x0002e8000c1e1500 */
[----:B------:R1:W3:Y:S01]  /*5cb0*/  LDG.E.U16 R208, [R138.64] ;  /* 0x000000068ad07981 */ /* 0x0002e2000c1e1500 */
[----:B0-----:R-:W-:-:S04]  /*5cc0*/  IMAD.WIDE R136, R16, 0x2, R182 ;  /* 0x0000000210887825 */ /* 0x001fc800078e02b6 */
[C---:B-1----:R-:W-:Y:S01]  /*5cd0*/  IMAD.WIDE R134, R16.reuse, 0x2, R184 ;  /* 0x0000000210867825 */ /* 0x042fe200078e02b8 */
        /* <DEDUP_REMOVED lines=34> */
[----:B------:R-:W-:-:S04]  /*5f00*/  IMAD.WIDE R170, R16, 0x2, R246 ;  /* 0x0000000210aa7825 */ /* 0x000fc800078e02f6 */
[C---:B0-----:R-:W-:Y:S01]  /*5f10*/  IMAD.WIDE R136, R16.reuse, 0x2, R142 ;  /* 0x0000000210887825 */ /* 0x041fe200078e028e */
[----:B------:R0:W3:Y:S03]  /*5f20*/  LDG.E.U16 R34, [R170.64] ;  /* 0x00000006aa227981 */ /* 0x0000e6000c1e1500 */
        /* <DEDUP_REMOVED lines=8> */
[C---:B------:R-:W-:Y:S02]  /*5fb0*/  IMAD.WIDE R134, R16.reuse, 0x2, R150 ;  /* 0x0000000210867825 */ /* 0x040fe400078e0296 */
[----:B------:R1:W3:Y:S02]  /*5fc0*/  LDG.E.U16 R137, [R136.64] ;  /* 0x0000000688897981 */ /* 0x0002e4000c1e1500 */
[----:B------:R-:W-:Y:S02]  /*5fd0*/  IMAD.WIDE R138, R16, 0x2, R158 ;  /* 0x00000002108a7825 */ /* 0x000fe400078e029e */
[----:B------:R1:W3:Y:S04]  /*5fe0*/  LDG.E.U16 R134, [R134.64] ;  /* 0x0000000686867981 */ /* 0x0002e8000c1e1500 */
[----:B------:R1:W3:Y:S04]  /*5ff0*/  LDG.E.U16 R138, [R138.64] ;  /* 0x000000068a8a7981 */ /* 0x0002e8000c1e1500 */
[----:B0-----:R-:W0:Y:S01]  /*6000*/  S2R R171, SR_TID.X ;  /* 0x0000000000ab7919 */ /* 0x001e220000002100 */
[----:B------:R-:W-:-:S02]  /*6010*/  F2FP.PACK_AB R133, R172, R133 ;  /* 0x00000085ac85723e */ /* 0x000fc400000000ff */
[----:B0-----:R-:W-:-:S04]  /*6020*/  LOP3.LUT R170, R171, 0x1c, RZ, 0xc0, !PT ;  /* 0x0000001cabaa7812 */ /* 0x001fc800078ec0ff */
[C---:B-1----:R-:W-:Y:S01]  /*6030*/  LEA.HI R139, R170.reuse, 0x8, RZ, 0x1e ;  /* 0x00000008aa8b7811 */ /* 0x042fe200078ff0ff */
[----:B------:R0:W1:Y:S01]  /*6040*/  LDS R135, [R170.X4+0x4000] ;  /* 0x00400000aa877984 */ /* 0x0000620000004800 */
[----:B------:R-:W-:-:S03]  /*6050*/  LEA.HI R171, R170, 0x10, RZ, 0x1e ;  /* 0x00000010aaab7811 */ /* 0x000fc600078ff0ff */
[----:B------:R-:W-:Y:S01]  /*6060*/  LDS R172, [R139.X16+0x4000] ;  /* 0x004000008bac7984 */ /* 0x000fe2000000c800 */
[----:B0-----:R-:W-:-:S03]  /*6070*/  LEA.HI R170, R170, 0x18, RZ, 0x1e ;  /* 0x00000018aaaa7811 */ /* 0x001fc600078ff0ff */
[----:B------:R-:W-:Y:S04]  /*6080*/  LDS R171, [R171.X16+0x4000] ;  /* 0x00400000abab7984 */ /* 0x000fe8000000c800 */
[----:B------:R-:W-:Y:S04]  /*6090*/  LDS R170, [R170.X16+0x4000] ;  /* 0x00400000aaaa7984 */ /* 0x000fe8000000c800 */
[----:B------:R-:W-:Y:S01]  /*60a0*/  BAR.SYNC.DEFER_BLOCKING 0x0 ;  /* 0x0000000000007b1d */ /* 0x000fe20000010000 */
[----:B------:R-:W-:Y:S02]  /*60b0*/  F2FP.PACK_AB R59, R60, R59 ;  /* 0x0000003b3c3b723e */ /* 0x000fe400000000ff */
[----:B------:R-:W-:-:S02]  /*60c0*/  F2FP.PACK_AB R61, R62, R61 ;  /* 0x0000003d3e3d723e */ /* 0x000fc400000000ff */
[----:B------:R-:W-:Y:S01]  /*60d0*/  F2FP.PACK_AB R63, R132, R63 ;  /* 0x0000003f843f723e */ /* 0x000fe200000000ff */
[----:B------:R-:W-:-:S04]  /*60e0*/  FADD R28, -R4, R28 ;  /* 0x0000001c041c7221 */ /* 0x000fc80000000100 */
[----:B------:R-:W-:-:S04]  /*60f0*/  FMUL R28, R28, 1.4426950216293334961 ;  /* 0x3fb8aa3b1c1c7820 */ /* 0x000fc80000400000 */
[----:B------:R-:W1:Y:S01]  /*6100*/  MUFU.EX2 R136, R28 ;  /* 0x0000001c00887308 */ /* 0x000e620000000800 */
[----:B------:R-:W-:Y:S04]  /*6110*/  STS.U16 [R0+0x4000], R31 ;  /* 0x0040001f00007388 */ /* 0x000fe80000000400 */
[----:B------:R-:W-:Y:S04]  /*6120*/  STS.U16 [R0+0x4200], R30 ;  /* 0x0042001e00007388 */ /* 0x000fe80000000400 */
[----:B-----5:R-:W-:Y:S04]  /*6130*/  STS.U16 [R0+0x4400], R32 ;  /* 0x0044002000007388 */ /* 0x020fe80000000400 */
[----:B------:R-:W-:Y:S04]  /*6140*/  STS.U16 [R0+0x4600], R29 ;  /* 0x0046001d00007388 */ /* 0x000fe80000000400 */
[----:B------:R-:W-:Y:S04]  /*6150*/  STS.U16 [R0+0x4800], R57 ;  /* 0x0048003900007388 */ /* 0x000fe80000000400 */
[----:B------:R-:W-:Y:S04]  /*6160*/  STS.U16 [R0+0x4a00], R56 ;  /* 0x004a003800007388 */ /* 0x000fe80000000400 */
[----:B------:R-:W-:Y:S04]  /*6170*/  STS.U16 [R0+0x4c00], R55 ;  /* 0x004c003700007388 */ /* 0x000fe80000000400 */
[----:B----4-:R-:W-:Y:S04]  /*6180*/  STS.U16 [R0+0x4e00], R54 ;  /* 0x004e003600007388 */ /* 0x010fe80000000400 */
[----:B------:R-:W-:Y:S04]  /*6190*/  STS.U16 [R0+0x5000], R53 ;  /* 0x0050003500007388 */ /* 0x000fe80000000400 */
[----:B------:R-:W-:Y:S04]  /*61a0*/  STS.U16 [R0+0x5200], R52 ;  /* 0x0052003400007388 */ /* 0x000fe80000000400 */
[----:B--2---:R-:W-:Y:S04]  /*61b0*/  STS.U16 [R0+0x5400], R51 ;  /* 0x0054003300007388 */ /* 0x004fe80000000400 */
[----:B---3--:R-:W-:Y:S04]  /*61c0*/  STS.U16 [R0+0x5600], R50 ;  /* 0x0056003200007388 */ /* 0x008fe80000000400 */
        /* <DEDUP_REMOVED lines=52> */
[----:B------:R-:W-:Y:S04]  /*6510*/  STS [R11+0x8000], R59 ;  /* 0x0080003b0b007388 */ /* 0x000fe80000000800 */
[----:B------:R-:W-:Y:S04]  /*6520*/  STS [R11+0x8200], R61 ;  /* 0x0082003d0b007388 */ /* 0x000fe80000000800 */
[----:B------:R-:W-:Y:S04]  /*6530*/  STS [R11+0x8400], R63 ;  /* 0x0084003f0b007388 */ /* 0x000fe80000000800 */
[----:B------:R-:W-:Y:S04]  /*6540*/  STS [R11+0x8600], R133 ;  /* 0x008600850b007388 */ /* 0x000fe80000000800 */
[----:B------:R-:W-:Y:S01]  /*6550*/  BAR.SYNC.DEFER_BLOCKING 0x0 ;  /* 0x0000000000007b1d */ /* 0x000fe20000010000 */
[----:B-1----:R-:W-:-:S02]  /*6560*/  FFMA R3, R136, R3, R135 ;  /* 0x0000000388037223 */ /* 0x002fc40000000087 */
[----:B0-----:R-:W-:Y:S02]  /*6570*/  FADD R137, -R6, R21 ;  /* 0x0000001506897221 */ /* 0x001fe40000000100 */
[----:B------:R-:W-:Y:S02]  /*6580*/  FADD R9, -R5, R9 ;  /* 0x0000000905097221 */ /* 0x000fe40000000100 */
[----:B------:R-:W-:Y:S02]  /*6590*/  FADD R21, -R7, R20 ;  /* 0x0000001407157221 */ /* 0x000fe40000000100 */
[----:B------:R-:W-:Y:S02]  /*65a0*/  FMUL R9, R9, 1.4426950216293334961 ;  /* 0x3fb8aa3b09097820 */ /* 0x000fe40000400000 */
[----:B------:R-:W-:Y:S02]  /*65b0*/  FMUL R20, R137, 1.4426950216293334961 ;  /* 0x3fb8aa3b89147820 */ /* 0x000fe40000400000 */
[----:B------:R-:W-:Y:S01]  /*65c0*/  FMUL R21, R21, 1.4426950216293334961 ;  /* 0x3fb8aa3b15157820 */ /* 0x000fe20000400000 */
[----:B------:R-:W-:Y:S04]  /*65d0*/  LDSM.16.M88.4 R60, [R18+0x8000] ;  /* 0x00800000123c783b */ /* 0x000fe80000000200 */
[----:B------:R-:W0:Y:S04]  /*65e0*/  LDSM.16.M88.4 R40, [R13+0x6000] ;  /* 0x006000000d28783b */ /* 0x000e280000000200 */
[----:B------:R-:W1:Y:S04]  /*65f0*/  LDSM.16.M88.4 R132, [R18+0x8400] ;  /* 0x008400001284783b */ /* 0x000e680000000200 */
[----:B------:R-:W2:Y:S04]  /*6600*/  LDSM.16.M88.4 R56, [R13+0x4000] ;  /* 0x004000000d38783b */ /* 0x000ea80000000200 */
[----:B------:R-:W3:Y:S04]  /*6610*/  LDSM.16.M88.4 R52, [R13+0x4800] ;  /* 0x004800000d34783b */ /* 0x000ee80000000200 */
[----:B------:R-:W4:Y:S04]  /*6620*/  LDSM.16.M88.4 R48, [R13+0x5000] ;  /* 0x005000000d30783b */ /* 0x000f280000000200 */
[----:B------:R-:W5:Y:S04]  /*6630*/  LDSM.16.M88.4 R44, [R13+0x5800] ;  /* 0x005800000d2c783b */ /* 0x000f680000000200 */
[----:B------:R-:W0:Y:S04]  /*6640*/  LDSM.16.M88.4 R36, [R13+0x6800] ;  /* 0x006800000d24783b */ /* 0x000e280000000200 */
[----:B------:R-:W0:Y:S04]  /*6650*/  LDSM.16.M88.4 R32, [R13+0x7000] ;  /* 0x007000000d20783b */ /* 0x000e280000000200 */
[----:B------:R-:W1:Y:S01]  /*6660*/  LDSM.16.M88.4 R28, [R13+0x7800] ;  /* 0x007800000d1c783b */ /* 0x000e620000000200 */
[----:B------:R-:W2:Y:S08]  /*6670*/  MUFU.EX2 R9, R9 ;  /* 0x0000000900097308 */ /* 0x000eb00000000800 */
[----:B------:R-:W3:Y:S08]  /*6680*/  MUFU.EX2 R20, R20 ;  /* 0x0000001400147308 */ /* 0x000ef00000000800 */
[----:B------:R-:W4:Y:S01]  /*6690*/  MUFU.EX2 R21, R21 ;  /* 0x0000001500157308 */ /* 0x000f220000000800 */
[----:B------:R-:W-:-:S02]  /*66a0*/  FMUL R108, R136, R108 ;  /* 0x0000006c886c7220 */ /* 0x000fc40000400000 */
[----:B------:R-:W-:Y:S02]  /*66b0*/  FMUL R109, R136, R109 ;  /* 0x0000006d886d7220 */ /* 0x000fe40000400000 */
[C---:B--2---:R-:W-:Y:S02]  /*66c0*/  FMUL R110, R9.reuse, R110 ;  /* 0x0000006e096e7220 */ /* 0x044fe40000400000 */
[----:B------:R-:W-:Y:S02]  /*66d0*/  FMUL R111, R9, R111 ;  /* 0x0000006f096f7220 */ /* 0x000fe40000400000 */
[C---:B---3--:R-:W-:Y:S02]  /*66e0*/  FMUL R76, R20.reuse, R76 ;  /* 0x0000004c144c7220 */ /* 0x048fe40000400000 */
[----:B------:R-:W-:Y:S02]  /*66f0*/  FMUL R77, R20, R77 ;  /* 0x0000004d144d7220 */ /* 0x000fe40000400000 */
[----:B----4-:R-:W-:-:S02]  /*6700*/  FMUL R78, R21, R78 ;  /* 0x0000004e154e7220 */ /* 0x010fc40000400000 */
[----:B------:R-:W-:Y:S01]  /*6710*/  FMUL R79, R21, R79 ;  /* 0x0000004f154f7220 */ /* 0x000fe20000400000 */
[----:B0-----:R-:W-:Y:S01]  /*6720*/  HMMA.16816.F32 R108, R60, R40, R108 ;  /* 0x000000283c6c723c */ /* 0x001fe2000000186c */
[C---:B------:R-:W-:Y:S02]  /*6730*/  FMUL R124, R136.reuse, R124 ;  /* 0x0000007c887c7220 */ /* 0x040fe40000400000 */
[----:B------:R-:W-:Y:S02]  /*6740*/  FMUL R125, R136, R125 ;  /* 0x0000007d887d7220 */ /* 0x000fe40000400000 */
[----:B------:R-:W-:-:S03]  /*6750*/  FMUL R126, R9, R126 ;  /* 0x0000007e097e7220 */ /* 0x000fc60000400000 */
[----:B-1----:R-:W-:Y:S01]  /*6760*/  HMMA.16816.F32 R76, R132, R40, R76 ;  /* 0x00000028844c723c */ /* 0x002fe2000000184c */
[----:B------:R-:W0:Y:S01]  /*6770*/  S2R R40, SR_CTAID.X ;  /* 0x0000000000287919 */ /* 0x000e220000002500 */
[C---:B------:R-:W-:Y:S02]  /*6780*/  FMUL R127, R9.reuse, R127 ;  /* 0x0000007f097f7220 */ /* 0x040fe40000400000 */
[C---:B------:R-:W-:Y:S02]  /*6790*/  FMUL R120, R136.reuse, R120 ;  /* 0x0000007888787220 */ /* 0x040fe40000400000 */
[----:B------:R-:W-:Y:S02]  /*67a0*/  FMUL R121, R136, R121 ;  /* 0x0000007988797220 */ /* 0x000fe40000400000 */
[C---:B------:R-:W-:Y:S02]  /*67b0*/  FMUL R122, R9.reuse, R122 ;  /* 0x0000007a097a7220 */ /* 0x040fe40000400000 */
[----:B------:R-:W-:-:S02]  /*67c0*/  FMUL R123, R9, R123 ;  /* 0x0000007b097b7220 */ /* 0x000fc40000400000 */
[C---:B------:R-:W-:Y:S02]  /*67d0*/  FMUL R116, R136.reuse, R116 ;  /* 0x0000007488747220 */ /* 0x040fe40000400000 */
        /* <DEDUP_REMOVED lines=18> */
[----:B------:R-:W-:Y:S01]  /*6900*/  FMUL R99, R9, R99 ;  /* 0x0000006309637220 */ /* 0x000fe20000400000 */
[----:B------:R-:W-:Y:S01]  /*6910*/  LOP3.LUT R189, R18, 0x20, RZ, 0x3c, !PT ;  /* 0x0000002012bd7812 */ /* 0x000fe200078e3cff */
[C---:B------:R-:W-:Y:S04]  /*6920*/  HMMA.16816.F32 R124, R60.reuse, R56, R124 ;  /* 0x000000383c7c723c */ /* 0x040fe8000000187c */
[----:B------:R-:W1:Y:S04]  /*6930*/  LDSM.16.M88.4 R136, [R189+0x8000] ;  /* 0x00800000bd88783b */ /* 0x000e680000000200 */
[C---:B------:R-:W-:Y:S08]  /*6940*/  HMMA.16816.F32 R120, R60.reuse, R52, R120 ;  /* 0x000000343c78723c */ /* 0x040ff00000001878 */
[C---:B------:R-:W-:Y:S08]  /*6950*/  HMMA.16816.F32 R116, R60.reuse, R48, R116 ;  /* 0x000000303c74723c */ /* 0x040ff00000001874 */
[C---:B-----5:R-:W-:Y:S08]  /*6960*/  HMMA.16816.F32 R112, R60.reuse, R44, R112 ;  /* 0x0000002c3c70723c */ /* 0x060ff00000001870 */
[C---:B------:R-:W-:Y:S08]  /*6970*/  HMMA.16816.F32 R104, R60.reuse, R36, R104 ;  /* 0x000000243c68723c */ /* 0x040ff00000001868 */
[C---:B------:R-:W-:Y:S08]  /*6980*/  HMMA.16816.F32 R100, R60.reuse, R32, R100 ;  /* 0x000000203c64723c */ /* 0x040ff00000001864 */
[----:B------:R-:W-:Y:S01]  /*6990*/  HMMA.16816.F32 R96, R60, R28, R96 ;  /* 0x0000001c3c60723c */ /* 0x000fe20000001860 */
[----:B------:R-:W2:Y:S01]  /*69a0*/  LDSM.16.M88.4 R60, [R189+0x8400] ;  /* 0x00840000bd3c783b */ /* 0x000ea20000000200 */
[----:B------:R-:W-:-:S02]  /*69b0*/  FMUL R92, R20, R92 ;  /* 0x0000005c145c7220 */ /* 0x000fc40000400000 */
[C---:B------:R-:W-:Y:S02]  /*69c0*/  FMUL R93, R20.reuse, R93 ;  /* 0x0000005d145d7220 */ /* 0x040fe40000400000 */
[C---:B------:R-:W-:Y:S02]  /*69d0*/  FMUL R94, R21.reuse, R94 ;  /* 0x0000005e155e7220 */ /* 0x040fe40000400000 */
[C---:B------:R-:W-:Y:S02]  /*69e0*/  FMUL R95, R21.reuse, R95 ;  /* 0x0000005f155f7220 */ /* 0x040fe40000400000 */
[C---:B------:R-:W-:Y:S02]  /*69f0*/  FMUL R88, R20.reuse, R88 ;  /* 0x0000005814587220 */ /* 0x040fe40000400000 */
[----:B------:R-:W-:Y:S02]  /*6a00*/  FMUL R89, R20, R89 ;  /* 0x0000005914597220 */ /* 0x000fe40000400000 */
        /* <DEDUP_REMOVED lines=19> */
[----:B------:R-:W-:Y:S02]  /*6b40*/  FMUL R65, R20, R65 ;  /* 0x0000004114417220 */ /* 0x000fe40000400000 */
[C---:B------:R-:W-:Y:S02]  /*6b50*/  FMUL R66, R21.reuse, R66 ;  /* 0x0000004215427220 */ /* 0x040fe40000400000 */
[----:B------:R-:W-:Y:S01]  /*6b60*/  FMUL R67, R21, R67 ;  /* 0x0000004315437220 */ /* 0x000fe20000400000 */
[----:B------:R-:W-:Y:S01]  /*6b70*/  UIADD3 UR4, UP0, UR4, 0x20, URZ ;  /* 0x0000002004047890 */ /* 0x000fe2000ff1e03f */
[----:B0-----:R-:W-:Y:S01]  /*6b80*/  IMAD.SHL.U32 R40, R40, 0x20, RZ ;  /* 0x0000002028287824 */ /* 0x001fe200078e00ff */
[----:B------:R-:W-:Y:S02]  /*6b90*/  HMMA.16816.F32 R92, R132, R56, R92 ;  /* 0x00000038845c723c */ /* 0x000fe4000000185c */
[----:B------:R-:W-:Y:S02]  /*6ba0*/  UIADD3.X UR5, URZ, UR5, URZ, UP0, !UPT ;  /* 0x000000053f057290 */ /* 0x000fe400087fe43f */
[----:B------:R-:W-:-:S04]  /*6bb0*/  IADD3 R40, R40, 0x20, RZ ;  /* 0x0000002028287810 */ /* 0x000fc80007ffe0ff */
[C---:B------:R-:W-:Y:S08]  /*6bc0*/  HMMA.16816.F32 R88, R132.reuse, R52, R88 ;  /* 0x000000348458723c */ /* 0x040ff00000001858 */
[C---:B------:R-:W-:Y:S08]  /*6bd0*/  HMMA.16816.F32 R84, R132.reuse, R48, R84 ;  /* 0x000000308454723c */ /* 0x040ff00000001854 */
[C---:B------:R-:W-:Y:S08]  /*6be0*/  HMMA.16816.F32 R80, R132.reuse, R44, R80 ;  /* 0x0000002c8450723c */ /* 0x040ff00000001850 */
[C---:B------:R-:W-:Y:S08]  /*6bf0*/  HMMA.16816.F32 R72, R132.reuse, R36, R72 ;  /* 0x000000248448723c */ /* 0x040ff00000001848 */
[C---:B------:R-:W-:Y:S08]  /*6c00*/  HMMA.16816.F32 R68, R132.reuse, R32, R68 ;  /* 0x000000208444723c */ /* 0x040ff00000001844 */
[----:B------:R-:W-:Y:S01]  /*6c10*/  HMMA.16816.F32 R64, R132, R28, R64 ;  /* 0x0000001c8440723c */ /* 0x000fe20000001840 */
[----:B------:R-:W-:-:S06]  /*6c20*/  ISETP.LE.U32.AND P0, PT, R40, UR4, PT ;  /* 0x0000000428007c0c */ /* 0x000fcc000bf03070 */
[----:B------:R-:W-:-:S05]  /*6c30*/  IMAD.U32 R28, RZ, RZ, UR5 ;  /* 0x00000005ff1c7e24 */ /* 0x000fca000f8e00ff */
[----:B------:R-:W-:Y:S02]  /*6c40*/  ISETP.GE.U32.AND.EX P0, PT, R28, RZ, PT, P0 ;  /* 0x000000ff1c00720c */ /* 0x000fe40003f06100 */
[----:B------:R-:W-:Y:S01]  /*6c50*/  MOV R29, 0x20 ;  /* 0x00000020001d7802 */ /* 0x000fe20000000f00 */
[----:B-1----:R-:W-:Y:S01]  /*6c60*/  HMMA.16816.F32 R124, R136, R58, R124 ;  /* 0x0000003a887c723c */ /* 0x002fe2000000187c */
[----:B------:R-:W-:Y:S01]  /*6c70*/  FFMA R8, R9, R8, R172 ;  /* 0x0000000809087223 */ /* 0x000fe200000000ac */
[----:B------:R-:W-:Y:S01]  /*6c80*/  MOV R28, R4 ;  /* 0x00000004001c7202 */ /* 0x000fe20000000f00 */
[----:B------:R-:W-:Y:S02]  /*6c90*/  FFMA R10, R20, R10, R171 ;  /* 0x0000000a140a7223 */ /* 0x000fe400000000ab */
[----:B------:R-:W-:-:S03]  /*6ca0*/  FFMA R19, R21, R19, R170 ;  /* 0x0000001315137223 */ /* 0x000fc600000000aa */
[----:B------:R-:W-:Y:S01]  /*6cb0*/  HMMA.16816.F32 R120, R136, R54, R120 ;  /* 0x000000368878723c */ /* 0x000fe20000001878 */
[C---:B------:R-:W-:Y:S01]  /*6cc0*/  IMAD R17, R29.reuse, c[0x0][0x1a4], R17 ;  /* 0x000069001d117a24 */ /* 0x040fe200078e0211 */
[----:B------:R-:W-:Y:S01]  /*6cd0*/  MOV R21, R6 ;  /* 0x0000000600157202 */ /* 0x000fe20000000f00 */
[----:B------:R-:W-:Y:S02]  /*6ce0*/  IMAD R16, R29, c[0x0][0x1b4], R16 ;  /* 0x00006d001d107a24 */ /* 0x000fe400078e0210 */
[----:B------:R-:W-:-:S03]  /*6cf0*/  IMAD.MOV.U32 R9, RZ, RZ, R5 ;  /* 0x000000ffff097224 */ /* 0x000fc600078e0005 */
[----:B------:R-:W-:Y:S01]  /*6d00*/  HMMA.16816.F32 R116, R136, R50, R116 ;  /* 0x000000328874723c */ /* 0x000fe20000001874 */
[----:B------:R-:W-:-:S07]  /*6d10*/  IMAD.MOV.U32 R20, RZ, RZ, R7 ;  /* 0x000000ffff147224 */ /* 0x000fce00078e0007 */
[C---:B------:R-:W-:Y:S08]  /*6d20*/  HMMA.16816.F32 R112, R136.reuse, R46, R112 ;  /* 0x0000002e8870723c */ /* 0x040ff00000001870 */
[C---:B------:R-:W-:Y:S08]  /*6d30*/  HMMA.16816.F32 R108, R136.reuse, R42, R108 ;  /* 0x0000002a886c723c */ /* 0x040ff0000000186c */
[C---:B------:R-:W-:Y:S08]  /*6d40*/  HMMA.16816.F32 R104, R136.reuse, R38, R104 ;  /* 0x000000268868723c */ /* 0x040ff00000001868 */
[C---:B------:R-:W-:Y:S08]  /*6d50*/  HMMA.16816.F32 R100, R136.reuse, R34, R100 ;  /* 0x000000228864723c */ /* 0x040ff00000001864 */
[----:B------:R-:W-:Y:S08]  /*6d60*/  HMMA.16816.F32 R96, R136, R30, R96 ;  /* 0x0000001e8860723c */ /* 0x000ff00000001860 */
[C---:B--2---:R-:W-:Y:S08]  /*6d70*/  HMMA.16816.F32 R92, R60.reuse, R58, R92 ;  /* 0x0000003a3c5c723c */ /* 0x044ff0000000185c */
[C---:B------:R-:W-:Y:S08]  /*6d80*/  HMMA.16816.F32 R88, R60.reuse, R54, R88 ;  /* 0x000000363c58723c */ /* 0x040ff00000001858 */
[C---:B------:R-:W-:Y:S08]  /*6d90*/  HMMA.16816.F32 R84, R60.reuse, R50, R84 ;  /* 0x000000323c54723c */ /* 0x040ff00000001854 */
[C---:B------:R-:W-:Y:S08]  /*6da0*/  HMMA.16816.F32 R80, R60.reuse, R46, R80 ;  /* 0x0000002e3c50723c */ /* 0x040ff00000001850 */
[C---:B------:R-:W-:Y:S08]  /*6db0*/  HMMA.16816.F32 R76, R60.reuse, R42, R76 ;  /* 0x0000002a3c4c723c */ /* 0x040ff0000000184c */
[C---:B------:R-:W-:Y:S08]  /*6dc0*/  HMMA.16816.F32 R72, R60.reuse, R38, R72 ;  /* 0x000000263c48723c */ /* 0x040ff00000001848 */
[C---:B------:R-:W-:Y:S08]  /*6dd0*/  HMMA.16816.F32 R68, R60.reuse, R34, R68 ;  /* 0x000000223c44723c */ /* 0x040ff00000001844 */
[----:B------:R-:W-:Y:S01]  /*6de0*/  HMMA.16816.F32 R64, R60, R30, R64 ;  /* 0x0000001e3c40723c */ /* 0x000fe20000001840 */
[----:B------:R-:W-:Y:S01]  /*6df0*/  @P0 CALL.REL.NOINC `(.L_x_0) ;  /* 0x0000001000000944 */ /* 0x000fe20003c00000 */
[----:B------:R-:W-:Y:S06]  /*6e00*/  BRA `(.L_x_1) ;  /* 0xffffc90000007947 */ /* 0x000fec000383ffff */
.L_x_0:
[----:B------:R-:W0:Y:S01]  /*6e10*/  S2R R31, SR_TID.X ;  /* 0x00000000001f7919 */ /* 0x000e220000002100 */
[----:B------:R-:W-:Y:S01]  /*6e20*/  MOV R9, c[0x0][0x1c8] ;  /* 0x0000720000097a02 */ /* 0x000fe20000000f00 */
[----:B------:R-:W-:Y:S01]  /*6e30*/  IMAD.MOV.U32 R225, RZ, RZ, R85 ;  /* 0x000000ffffe17224 */ /* 0x000fe200078e0055 */
[----:B------:R-:W-:Y:S01]  /*6e40*/  MOV R217, R90 ;  /* 0x0000005a00d97202 */ /* 0x000fe20000000f00 */
[----:B------:R-:W1:Y:S01]  /*6e50*/  S2R R233, SR_TID.X ;  /* 0x0000000000e97919 */ /* 0x000e620000002100 */
[----:B------:R-:W-:Y:S01]  /*6e60*/  IMAD.MOV.U32 R90, RZ, RZ, R19 ;  /* 0x000000ffff5a7224 */ /* 0x000fe200078e0013 */
[----:B------:R-:W-:Y:S01]  /*6e70*/  MOV R207, R93 ;  /* 0x0000005d00cf7202 */ /* 0x000fe20000000f00 */
[----:B------:R-:W-:Y:S01]  /*6e80*/  FMUL R85, R8, 8388608 ;  /* 0x4b00000008557820 */ /* 0x000fe20000400000 */
[----:B------:R-:W2:Y:S01]  /*6e90*/  S2R R229, SR_CTAID.X ;  /* 0x0000000000e57919 */ /* 0x000ea20000002500 */
[----:B------:R-:W-:Y:S01]  /*6ea0*/  IMAD.MOV.U32 R209, RZ, RZ, R3 ;  /* 0x000000ffffd17224 */ /* 0x000fe200078e0003 */
[C---:B------:R-:W-:Y:S01]  /*6eb0*/  FSETP.GEU.AND P5, PT, R90.reuse, 1.175494350822287508e-38, PT ;  /* 0x008000005a00780b */ /* 0x040fe20003fae000 */
[----:B------:R-:W-:Y:S01]  /*6ec0*/  FMUL R93, R90, 8388608 ;  /* 0x4b0000005a5d7820 */ /* 0x000fe20000400000 */
[----:B------:R-:W3:Y:S01]  /*6ed0*/  S2R R33, SR_TID.X ;  /* 0x0000000000217919 */ /* 0x000ee20000002100 */
[----:B------:R-:W-:Y:S01]  /*6ee0*/  IMAD.MOV.U32 R211, RZ, RZ, R91 ;  /* 0x000000ffffd37224 */ /* 0x000fe200078e005b */
[----:B------:R-:W-:Y:S01]  /*6ef0*/  MOV R213, R84 ;  /* 0x0000005400d57202 */ /* 0x000fe20000000f00 */
[----:B------:R-:W-:Y:S01]  /*6f00*/  FMUL R84, R209, 8388608 ;  /* 0x4b000000d1547820 */ /* 0x000fe20000400000 */
[----:B------:R-:W4:Y:S01]  /*6f10*/  S2R R232, SR_CTAID.Y ;  /* 0x0000000000e87919 */ /* 0x000f220000002600 */
[----:B------:R-:W-:Y:S01]  /*6f20*/  MOV R91, R78 ;  /* 0x0000004e005b7202 */ /* 0x000fe20000000f00 */
[----:B------:R-:W-:Y:S01]  /*6f30*/  IMAD.MOV.U32 R215, RZ, RZ, R94 ;  /* 0x000000ffffd77224 */ /* 0x000fe200078e005e */
[----:B------:R-:W-:Y:S01]  /*6f40*/  MOV R219, R86 ;  /* 0x0000005600db7202 */ /* 0x000fe20000000f00 */
[----:B------:R-:W-:Y:S01]  /*6f50*/  IMAD.MOV.U32 R221, RZ, RZ, R72 ;  /* 0x000000ffffdd7224 */ /* 0x000fe200078e0048 */
[----:B------:R-:W-:Y:S01]  /*6f60*/  MOV R78, R73 ;  /* 0x00000049004e7202 */ /* 0x000fe20000000f00 */
[----:B------:R-:W-:Y:S01]  /*6f70*/  IMAD.MOV.U32 R73, RZ, RZ, R75 ;  /* 0x000000ffff497224 */ /* 0x000fe200078e004b */
[----:B------:R-:W-:Y:S01]  /*6f80*/  MOV R222, R69 ;  /* 0x0000004500de7202 */ /* 0x000fe20000000f00 */
[----:B------:R-:W-:Y:S01]  /*6f90*/  IMAD.MOV.U32 R69, RZ, RZ, R70 ;  /* 0x000000ffff457224 */ /* 0x000fe200078e0046 */
[----:B0-----:R-:W-:Y:S01]  /*6fa0*/  SHF.R.U32.HI R29, RZ, 0x5, R31 ;  /* 0x00000005ff1d7819 */ /* 0x001fe2000001161f */
[----:B------:R-:W-:Y:S01]  /*6fb0*/  IMAD.MOV.U32 R70, RZ, RZ, R65 ;  /* 0x000000ffff467224 */ /* 0x000fe200078e0041 */
[----:B------:R-:W-:Y:S01]  /*6fc0*/  LOP3.LUT R31, R31, 0x1c, RZ, 0xc0, !PT ;  /* 0x0000001c1f1f7812 */ /* 0x000fe200078ec0ff */
[----:B-1----:R-:W-:Y:S01]  /*6fd0*/  IMAD.SHL.U32 R0, R233, 0x800, RZ ;  /* 0x00000800e9007824 */ /* 0x002fe200078e00ff */
[----:B------:R-:W-:Y:S01]  /*6fe0*/  SGXT.U32 R29, R29, 0x2 ;  /* 0x000000021d1d781a */ /* 0x000fe20000000000 */
[----:B------:R-:W-:Y:S01]  /*6ff0*/  IMAD.SHL.U32 R11, R233, 0x10, RZ ;  /* 0x00000010e90b7824 */ /* 0x000fe200078e00ff */
[----:B------:R-:W-:Y:S01]  /*7000*/  SHF.L.U32 R21, R31, 0x2, RZ ;  /* 0x000000021f157819 */ /* 0x000fe200000006ff */
[----:B--2---:R-:W-:Y:S01]  /*7010*/  IMAD.SHL.U32 R229, R229, 0x20, RZ ;  /* 0x00000020e5e57824 */ /* 0x004fe200078e00ff */
[----:B------:R-:W-:Y:S01]  /*7020*/  LOP3.LUT R0, R0, 0x3000, RZ, 0xc0, !PT ;  /* 0x0000300000007812 */ /* 0x000fe200078ec0ff */
[----:B------:R-:W-:Y:S01]  /*7030*/  IMAD R29, R29, c[0x0][0x1c8], RZ ;  /* 0x000072001d1d7a24 */ /* 0x000fe200078e02ff */
[----:B------:R-:W-:Y:S01]  /*7040*/  LOP3.LUT R17, R11, 0x70, RZ, 0xc0, !PT ;  /* 0x000000700b117812 */ /* 0x000fe200078ec0ff */
[----:B------:R-:W-:Y:S01]  /*7050*/  IMAD.SHL.U32 R2, R233, 0x20, RZ ;  /* 0x00000020e9027824 */ /* 0x000fe200078e00ff */
[----:B---3--:R-:W-:Y:S01]  /*7060*/  LOP3.LUT R35, R33, 0x7f, RZ, 0xc0, !PT ;  /* 0x0000007f21237812 */ /* 0x008fe200078ec0ff */
[----:B------:R-:W-:Y:S01]  /*7070*/  IMAD R14, R9, 0x4, R29 ;  /* 0x00000004090e7824 */ /* 0x000fe200078e021d */
[----:B------:R-:W-:Y:S01]  /*7080*/  LOP3.LUT R33, R33, 0x3f, RZ, 0xc0, !PT ;  /* 0x0000003f21217812 */ /* 0x000fe200078ec0ff */
[----:B----4-:R-:W-:Y:S01]  /*7090*/  IMAD R11, R232, c[0x0][0x1c0], RZ ;  /* 0x00007000e80b7a24 */ /* 0x010fe200078e02ff */
[----:B------:R-:W-:Y:S01]  /*70a0*/  LOP3.LUT R229, R229, 0x1f, R233, 0xf8, !PT ;  /* 0x0000001fe5e57812 */ /* 0x000fe200078ef8e9 */
[----:B------:R-:W-:Y:S01]  /*70b0*/  BAR.SYNC.DEFER_BLOCKING 0x0 ;  /* 0x0000000000007b1d */ /* 0x000fe20000010000 */
[----:B------:R-:W-:Y:S01]  /*70c0*/  LEA R16, R9, R14, 0x2 ;  /* 0x0000000e09107211 */ /* 0x000fe200078e10ff */
[----:B------:R-:W-:Y:S01]  /*70d0*/  IMAD.SHL.U32 R186, R11, 0x2, RZ ;  /* 0x000000020bba7824 */ /* 0x000fe200078e00ff */
[----:B------:R-:W-:Y:S01]  /*70e0*/  LEA R15, R33, R0, 0x4 ;  /* 0x00000000210f7211 */ /* 0x000fe200078e20ff */
[----:B------:R-:W-:Y:S01]  /*70f0*/  IMAD R12, R229, c[0x0][0x1c4], RZ ;  /* 0x00007100e50c7a24 */ /* 0x000fe200078e02ff */
[----:B------:R-:W-:Y:S01]  /*7100*/  LOP3.LUT R0, R233, 0x18, RZ, 0xc0, !PT ;  /* 0x00000018e9007812 */ /* 0x000fe200078ec0ff */
[----:B------:R-:W-:Y:S01]  /*7110*/  IMAD R20, R9, 0x4, R16 ;  /* 0x0000000409147824 */ /* 0x000fe200078e0210 */
[----:B------:R-:W-:Y:S01]  /*7120*/  LOP3.LUT R13, R2, 0xc60, RZ, 0xc0, !PT ;  /* 0x00000c60020d7812 */ /* 0x000fe200078ec0ff */
[----:B------:R-:W-:Y:S01]  /*7130*/  IMAD.HI R11, R11, 0x2, RZ ;  /* 0x000000020b0b7827 */ /* 0x000fe200078e02ff */
[----:B------:R-:W-:-:S02]  /*7140*/  LOP3.LUT R2, R233, 0x40, RZ, 0xc0, !PT ;  /* 0x00000040e9027812 */ /* 0x000fc400078ec0ff */
[C---:B------:R-:W-:Y:S02]  /*7150*/  LEA R22, R9.reuse, R20, 0x2 ;  /* 0x0000001409167211 */ /* 0x040fe400078e10ff */
[----:B------:R-:W-:Y:S02]  /*7160*/  LEA R18, R0, R13, 0x9 ;  /* 0x0000000d00127211 */ /* 0x000fe400078e48ff */
[----:B------:R-:W-:Y:S01]  /*7170*/  SHF.L.U32 R13, R12, 0x1, RZ ;  /* 0x000000010c0d7819 */ /* 0x000fe200000006ff */
[----:B------:R-:W-:Y:S01]  /*7180*/  IMAD R24, R9, 0x4, R22 ;  /* 0x0000000409187824 */ /* 0x000fe200078e0216 */
[----:B------:R-:W-:Y:S01]  /*7190*/  LOP3.LUT R18, R18, R21, RZ, 0x3c, !PT ;  /* 0x0000001512127212 */ /* 0x000fe200078e3cff */
[----:B------:R-:W-:Y:S01]  /*71a0*/  IMAD.HI R12, R12, 0x2, RZ ;  /* 0x000000020c0c7827 */ /* 0x000fe200078e02ff */
[----:B------:R-:W-:Y:S02]  /*71b0*/  IADD3 R186, P1, P2, R13, c[0x0][0x178], R186 ;  /* 0x00005e000dba7a10 */ /* 0x000fe40007a3e0ba */
[----:B------:R-:W-:-:S02]  /*71c0*/  LEA R26, R9, R24, 0x2 ;  /* 0x00000018091a7211 */ /* 0x000fc400078e10ff */
[----:B------:R-:W-:Y:S02]  /*71d0*/  IADD3.X R11, R12, c[0x0][0x17c], R11, P1, P2 ;  /* 0x00005f000c0b7a10 */ /* 0x000fe40000fe440b */
[-C--:B------:R-:W-:Y:S01]  /*71e0*/  LEA R204, P1, R29, R186.reuse, 0x1 ;  /* 0x000000ba1dcc7211 */ /* 0x080fe200078208ff */
[----:B------:R-:W-:Y:S01]  /*71f0*/  IMAD R28, R9, 0x4, R26 ;  /* 0x00000004091c7824 */ /* 0x000fe200078e021a */
[----:B------:R-:W-:Y:S02]  /*7200*/  LEA R202, P2, R14, R186, 0x1 ;  /* 0x000000ba0eca7211 */ /* 0x000fe400078408ff */
[----:B------:R-:W-:Y:S02]  /*7210*/  LEA.HI.X.SX32 R205, R29, R11, 0x1, P1 ;  /* 0x0000000b1dcd7211 */ /* 0x000fe400008f0eff */
[----:B------:R-:W-:Y:S02]  /*7220*/  LEA R30, R9, R28, 0x2 ;  /* 0x0000001c091e7211 */ /* 0x000fe400078e10ff */
[----:B------:R-:W-:-:S02]  /*7230*/  LEA R198, P1, R20, R186, 0x1 ;  /* 0x000000ba14c67211 */ /* 0x000fc400078208ff */
[-C--:B------:R-:W-:Y:S01]  /*7240*/  LEA R200, P3, R16, R186.reuse, 0x1 ;  /* 0x000000ba10c87211 */ /* 0x080fe200078608ff */
[C---:B------:R-:W-:Y:S01]  /*7250*/  IMAD R32, R9.reuse, 0x4, R30 ;  /* 0x0000000409207824 */ /* 0x040fe200078e021e */
[-C--:B------:R-:W-:Y:S02]  /*7260*/  LEA.HI.X.SX32 R199, R20, R11.reuse, 0x1, P1 ;  /* 0x0000000b14c77211 */ /* 0x080fe400008f0eff */
[----:B------:R-:W-:Y:S02]  /*7270*/  LEA R192, P1, R26, R186, 0x1 ;  /* 0x000000ba1ac07211 */ /* 0x000fe400078208ff */
[C---:B------:R-:W-:Y:S02]  /*7280*/  LEA R34, R9.reuse, R32, 0x2 ;  /* 0x0000002009227211 */ /* 0x040fe400078e10ff */
[-C--:B------:R-:W-:Y:S02]  /*7290*/  LEA.HI.X.SX32 R203, R14, R11.reuse, 0x1, P2 ;  /* 0x0000000b0ecb7211 */ /* 0x080fe400010f0eff */
[-C--:B------:R-:W-:Y:S01]  /*72a0*/  LEA.HI.X.SX32 R201, R16, R11.reuse, 0x1, P3 ;  /* 0x0000000b10c97211 */ /* 0x080fe200018f0eff */
[----:B------:R-:W-:Y:S01]  /*72b0*/  IMAD R36, R9, 0x4, R34 ;  /* 0x0000000409247824 */ /* 0x000fe200078e0222 */
[----:B------:R-:W-:-:S02]  /*72c0*/  LEA.HI.X.SX32 R193, R26, R11, 0x1, P1 ;  /* 0x0000000b1ac17211 */ /* 0x000fc400008f0eff */
[----:B------:R-:W-:Y:S02]  /*72d0*/  LEA R196, P2, R22, R186, 0x1 ;  /* 0x000000ba16c47211 */ /* 0x000fe400078408ff */
[C---:B------:R-:W-:Y:S02]  /*72e0*/  LEA R38, R9.reuse, R36, 0x2 ;  /* 0x0000002409267211 */ /* 0x040fe400078e10ff */
[-C--:B------:R-:W-:Y:S02]  /*72f0*/  LEA R194, P3, R24, R186.reuse, 0x1 ;  /* 0x000000ba18c27211 */ /* 0x080fe400078608ff */
[----:B------:R-:W-:Y:S01]  /*7300*/  LEA R12, P1, R32, R186, 0x1 ;  /* 0x000000ba200c7211 */ /* 0x000fe200078208ff */
[----:B------:R-:W-:Y:S01]  /*7310*/  IMAD R40, R9, 0x4, R38 ;  /* 0x0000000409287824 */ /* 0x000fe200078e0226 */
[-C--:B------:R-:W-:Y:S02]  /*7320*/  LEA.HI.X.SX32 R197, R22, R11.reuse, 0x1, P2 ;  /* 0x0000000b16c57211 */ /* 0x080fe400010f0eff */
[----:B------:R-:W-:-:S02]  /*7330*/  LEA.HI.X.SX32 R195, R24, R11, 0x1, P3 ;  /* 0x0000000b18c37211 */ /* 0x000fc400018f0eff */
[C---:B------:R-:W-:Y:S02]  /*7340*/  LEA R42, R9.reuse, R40, 0x2 ;  /* 0x00000028092a7211 */ /* 0x040fe400078e10ff */
[----:B------:R-:W-:Y:S02]  /*7350*/  LEA.HI.X.SX32 R13, R32, R11, 0x1, P1 ;  /* 0x0000000b200d7211 */ /* 0x000fe400008f0eff */
[C---:B------:R-:W-:Y:S02]  /*7360*/  LEA R44, R9.reuse, R42, 0x2 ;  /* 0x0000002a092c7211 */ /* 0x040fe400078e10ff */
[-C--:B------:R-:W-:Y:S02]  /*7370*/  LEA R190, P2, R28, R186.reuse, 0x1 ;  /* 0x000000ba1cbe7211 */ /* 0x080fe400078408ff */
[-C--:B------:R-:W-:Y:S01]  /*7380*/  LEA R188, P3, R30, R186.reuse, 0x1 ;  /* 0x000000ba1ebc7211 */ /* 0x080fe200078608ff */
[----:B------:R-:W-:Y:S01]  /*7390*/  IMAD R46, R9, 0x4, R44 ;  /* 0x00000004092e7824 */ /* 0x000fe200078e022c */
[----:B------:R-:W-:-:S02]  /*73a0*/  LEA R20, P1, R38, R186, 0x1 ;  /* 0x000000ba26147211 */ /* 0x000fc400078208ff */
[----:B------:R-:W-:Y:S02]  /*73b0*/  SHF.R.U32.HI R2, RZ, 0x1, R2 ;  /* 0x00000001ff027819 */ /* 0x000fe40000011602 */
[C---:B------:R-:W-:Y:S02]  /*73c0*/  LEA R48, R9.reuse, R46, 0x2 ;  /* 0x0000002e09307211 */ /* 0x040fe400078e10ff */
[-C--:B------:R-:W-:Y:S02]  /*73d0*/  LEA.HI.X.SX32 R191, R28, R11.reuse, 0x1, P2 ;  /* 0x0000000b1cbf7211 */ /* 0x080fe400010f0eff */
[C---:B------:R-:W-:Y:S02]  /*73e0*/  LEA R50, R9.reuse, R48, 0x2 ;  /* 0x0000003009327211 */ /* 0x040fe400078e10ff */
[-C--:B------:R-:W-:Y:S02]  /*73f0*/  LEA.HI.X.SX32 R189, R30, R11.reuse, 0x1, P3 ;  /* 0x0000000b1ebd7211 */ /* 0x080fe400018f0eff */
[----:B------:R-:W-:Y:S01]  /*7400*/  LEA.HI.X.SX32 R21, R38, R11, 0x1, P1 ;  /* 0x0000000b26157211 */ /* 0x000fe200008f0eff */
[----:B------:R-:W-:Y:S01]  /*7410*/  IMAD R52, R9, 0x4, R50 ;  /* 0x0000000409347824 */ /* 0x000fe200078e0232 */
[----:B------:R-:W-:-:S02]  /*7420*/  LEA R14, P2, R34, R186, 0x1 ;  /* 0x000000ba220e7211 */ /* 0x000fc400078408ff */
[----:B------:R-:W-:Y:S02]  /*7430*/  LEA R16, P3, R36, R186, 0x1 ;  /* 0x000000ba24107211 */ /* 0x000fe400078608ff */
[C---:B------:R-:W-:Y:S02]  /*7440*/  LEA R54, R9.reuse, R52, 0x2 ;  /* 0x0000003409367211 */ /* 0x040fe400078e10ff */
[----:B------:R-:W-:Y:S02]  /*7450*/  LEA R26, P1, R44, R186, 0x1 ;  /* 0x000000ba2c1a7211 */ /* 0x000fe400078208ff */
[----:B------:R-:W-:Y:S01]  /*7460*/  LEA.HI R0, R0, R17, RZ, 0x1f ;  /* 0x0000001100007211 */ /* 0x000fe200078ff8ff */
[----:B------:R-:W-:Y:S01]  /*7470*/  IMAD R56, R9, 0x4, R54 ;  /* 0x0000000409387824 */ /* 0x000fe200078e0236 */
[----:B------:R-:W-:Y:S02]  /*7480*/  LOP3.LUT R2, R15, R2, RZ, 0x3c, !PT ;  /* 0x000000020f027212 */ /* 0x000fe400078e3cff */
[-C--:B------:R-:W-:Y:S01]  /*7490*/  LEA.HI.X.SX32 R15, R34, R11.reuse, 0x1, P2 ;  /* 0x0000000b220f7211 */ /* 0x080fe200010f0eff */
[----:B------:R-:W-:Y:S01]  /*74a0*/  IMAD R58, R9, 0x4, R56 ;  /* 0x00000004093a7824 */ /* 0x000fe200078e0238 */
[----:B------:R-:W-:-:S02]  /*74b0*/  LEA.HI.X.SX32 R17, R36, R11, 0x1, P3 ;  /* 0x0000000b24117211 */ /* 0x000fc400018f0eff */
[-C--:B------:R-:W-:Y:S02]  /*74c0*/  LEA.HI.X.SX32 R27, R44, R11.reuse, 0x1, P1 ;  /* 0x0000000b2c1b7211 */ /* 0x080fe400008f0eff */
[C---:B------:R-:W-:Y:S02]  /*74d0*/  LEA R60, R9.reuse, R58, 0x2 ;  /* 0x0000003a093c7211 */ /* 0x040fe400078e10ff */
[-C--:B------:R-:W-:Y:S02]  /*74e0*/  LEA R22, P2, R40, R186.reuse, 0x1 ;  /* 0x000000ba28167211 */ /* 0x080fe400078408ff */
[-C--:B------:R-:W-:Y:S01]  /*74f0*/  LEA R24, P3, R42, R186.reuse, 0x1 ;  /* 0x000000ba2a187211 */ /* 0x080fe200078608ff */
[----:B------:R-:W-:Y:S01]  /*7500*/  IMAD R62, R9, 0x4, R60 ;  /* 0x00000004093e7824 */ /* 0x000fe200078e023c */
[----:B------:R-:W-:Y:S02]  /*7510*/  LEA R32, P1, R50, R186, 0x1 ;  /* 0x000000ba32207211 */ /* 0x000fe400078208ff */
[----:B------:R-:W-:-:S02]  /*7520*/  LEA.HI.X.SX32 R23, R40, R11, 0x1, P2 ;  /* 0x0000000b28177211 */ /* 0x000fc400010f0eff */
[C---:B------:R-:W-:Y:S02]  /*7530*/  LEA R128, R9.reuse, R62, 0x2 ;  /* 0x0000003e09807211 */ /* 0x040fe400078e10ff */
[-C--:B------:R-:W-:Y:S02]  /*7540*/  LEA.HI.X.SX32 R25, R42, R11.reuse, 0x1, P3 ;  /* 0x0000000b2a197211 */ /* 0x080fe400018f0eff */
[----:B------:R-:W-:Y:S01]  /*7550*/  LEA.HI.X.SX32 R33, R50, R11, 0x1, P1 ;  /* 0x0000000b32217211 */ /* 0x000fe200008f0eff */
[C---:B------:R-:W-:Y:S01]  /*7560*/  IMAD R130, R9.reuse, 0x4, R128 ;  /* 0x0000000409827824 */ /* 0x040fe200078e0280 */
[-C--:B------:R-:W-:Y:S02]  /*7570*/  LEA R28, P2, R46, R186.reuse, 0x1 ;  /* 0x000000ba2e1c7211 */ /* 0x080fe400078408ff */
[----:B------:R-:W-:Y:S02]  /*7580*/  LEA R30, P3, R48, R186, 0x1 ;  /* 0x000000ba301e7211 */ /* 0x000fe400078608ff */
[----:B------:R-:W-:-:S02]  /*7590*/  LEA R132, R9, R130, 0x2 ;  /* 0x0000008209847211 */ /* 0x000fc400078e10ff */
[----:B------:R-:W-:Y:S02]  /*75a0*/  LEA R38, P1, R56, R186, 0x1 ;  /* 0x000000ba38267211 */ /* 0x000fe400078208ff */
[-C--:B------:R-:W-:Y:S01]  /*75b0*/  LEA.HI.X.SX32 R29, R46, R11.reuse, 0x1, P2 ;  /* 0x0000000b2e1d7211 */ /* 0x080fe200010f0eff */
[C---:B------:R-:W-:Y:S01]  /*75c0*/  IMAD R134, R9.reuse, 0x4, R132 ;  /* 0x0000000409867824 */ /* 0x040fe200078e0284 */
[-C--:B------:R-:W-:Y:S02]  /*75d0*/  LEA.HI.X.SX32 R31, R48, R11.reuse, 0x1, P3 ;  /* 0x0000000b301f7211 */ /* 0x080fe400018f0eff */
[----:B------:R-:W-:Y:S02]  /*75e0*/  LEA.HI.X.SX32 R39, R56, R11, 0x1, P1 ;  /* 0x0000000b38277211 */ /* 0x000fe400008f0eff */
[----:B------:R-:W-:Y:S02]  /*75f0*/  LEA R136, R9, R134, 0x2 ;  /* 0x0000008609887211 */ /* 0x000fe400078e10ff */
[----:B------:R-:W-:-:S02]  /*7600*/  LEA R34, P2, R52, R186, 0x1 ;  /* 0x000000ba34227211 */ /* 0x000fc400078408ff */
[-C--:B------:R-:W-:Y:S01]  /*7610*/  LEA R36, P3, R54, R186.reuse, 0x1 ;  /* 0x000000ba36247211 */ /* 0x080fe200078608ff */
[----:B------:R-:W-:Y:S01]  /*7620*/  IMAD R138, R9, 0x4, R136 ;  /* 0x00000004098a7824 */ /* 0x000fe200078e0288 */
[----:B------:R-:W-:Y:S02]  /*7630*/  LEA R44, P1, R62, R186, 0x1 ;  /* 0x000000ba3e2c7211 */ /* 0x000fe400078208ff */
[----:B------:R-:W-:Y:S02]  /*7640*/  ISETP.GE.U32.AND P0, PT, R35, 0x20, PT ;  /* 0x000000202300780c */ /* 0x000fe40003f06070 */
        /* <DEDUP_REMOVED lines=14> */
[-C--:B------:R-:W-:Y:S01]  /*7730*/  LEA R46, P2, R128, R186.reuse, 0x1 ;  /* 0x000000ba802e7211 */ /* 0x080fe200078408ff */
[C---:B------:R-:W-:Y:S01]  /*7740*/  IMAD R150, R9.reuse, 0x4, R148 ;  /* 0x0000000409967824 */ /* 0x040fe200078e0294 */
[-C--:B------:R-:W-:Y:S02]  /*7750*/  LEA R48, P3, R130, R186.reuse, 0x1 ;  /* 0x000000ba82307211 */ /* 0x080fe400078608ff */
[----:B------:R-:W-:Y:S02]  /*7760*/  LEA R56, P1, R138, R186, 0x1 ;  /* 0x000000ba8a387211 */ /* 0x000fe400078208ff */
[----:B------:R-:W-:-:S02]  /*7770*/  LEA R152, R9, R150, 0x2 ;  /* 0x0000009609987211 */ /* 0x000fc400078e10ff */
[-C--:B------:R-:W-:Y:S02]  /*7780*/  LEA.HI.X.SX32 R47, R128, R11.reuse, 0x1, P2 ;  /* 0x0000000b802f7211 */ /* 0x080fe400010f0eff */
[-C--:B------:R-:W-:Y:S01]  /*7790*/  LEA.HI.X.SX32 R49, R130, R11.reuse, 0x1, P3 ;  /* 0x0000000b82317211 */ /* 0x080fe200018f0eff */
[C---:B------:R-:W-:Y:S01]  /*77a0*/  IMAD R154, R9.reuse, 0x4, R152 ;  /* 0x00000004099a7824 */ /* 0x040fe200078e0298 */
[----:B------:R-:W-:Y:S02]  /*77b0*/  LEA.HI.X.SX32 R57, R138, R11, 0x1, P1 ;  /* 0x0000000b8a397211 */ /* 0x000fe400008f0eff */
[----:B------:R-:W-:Y:S02]  /*77c0*/  LEA R52, P2, R134, R186, 0x1 ;  /* 0x000000ba86347211 */ /* 0x000fe400078408ff */
[----:B------:R-:W-:Y:S02]  /*77d0*/  LEA R156, R9, R154, 0x2 ;  /* 0x0000009a099c7211 */ /* 0x000fe400078e10ff */
[----:B------:R-:W-:-:S02]  /*77e0*/  LEA R54, P3, R136, R186, 0x1 ;  /* 0x000000ba88367211 */ /* 0x000fc400078608ff */
[----:B------:R-:W-:Y:S01]  /*77f0*/  LEA R62, P1, R144, R186, 0x1 ;  /* 0x000000ba903e7211 */ /* 0x000fe200078208ff */
[C---:B------:R-:W-:Y:S01]  /*7800*/  IMAD R158, R9.reuse, 0x4, R156 ;  /* 0x00000004099e7824 */ /* 0x040fe200078e029c */
[-C--:B------:R-:W-:Y:S02]  /*7810*/  LEA.HI.X.SX32 R53, R134, R11.reuse, 0x1, P2 ;  /* 0x0000000b86357211 */ /* 0x080fe400010f0eff */
[-C--:B------:R-:W-:Y:S02]  /*7820*/  LEA.HI.X.SX32 R55, R136, R11.reuse, 0x1, P3 ;  /* 0x0000000b88377211 */ /* 0x080fe400018f0eff */
[C---:B------:R-:W-:Y:S02]  /*7830*/  LEA R160, R9.reuse, R158, 0x2 ;  /* 0x0000009e09a07211 */ /* 0x040fe400078e10ff */
[----:B------:R-:W-:Y:S02]  /*7840*/  LEA.HI.X.SX32 R63, R144, R11, 0x1, P1 ;  /* 0x0000000b903f7211 */ /* 0x000fe400008f0eff */
[-C--:B------:R-:W-:Y:S01]  /*7850*/  LEA R58, P2, R140, R186.reuse, 0x1 ;  /* 0x000000ba8c3a7211 */ /* 0x080fe200078408ff */
[----:B------:R-:W-:Y:S01]  /*7860*/  IMAD R162, R9, 0x4, R160 ;  /* 0x0000000409a27824 */ /* 0x000fe200078e02a0 */
[----:B------:R-:W-:-:S02]  /*7870*/  LEA R60, P3, R142, R186, 0x1 ;  /* 0x000000ba8e3c7211 */ /* 0x000fc400078608ff */
[----:B------:R-:W-:Y:S02]  /*7880*/  LEA R132, P1, R150, R186, 0x1 ;  /* 0x000000ba96847211 */ /* 0x000fe400078208ff */
[C---:B------:R-:W-:Y:S02]  /*7890*/  LEA R164, R9.reuse, R162, 0x2 ;  /* 0x000000a209a47211 */ /* 0x040fe400078e10ff */
[-C--:B------:R-:W-:Y:S02]  /*78a0*/  LEA.HI.X.SX32 R59, R140, R11.reuse, 0x1, P2 ;  /* 0x0000000b8c3b7211 */ /* 0x080fe400010f0eff */
[-C--:B------:R-:W-:Y:S01]  /*78b0*/  LEA.HI.X.SX32 R61, R142, R11.reuse, 0x1, P3 ;  /* 0x0000000b8e3d7211 */ /* 0x080fe200018f0eff */
[----:B------:R-:W-:Y:S01]  /*78c0*/  IMAD R166, R9, 0x4, R164 ;  /* 0x0000000409a67824 */ /* 0x000fe200078e02a4 */
[----:B------:R-:W-:Y:S02]  /*78d0*/  LEA.HI.X.SX32 R133, R150, R11, 0x1, P1 ;  /* 0x0000000b96857211 */ /* 0x000fe400008f0eff */
[----:B------:R-:W-:-:S02]  /*78e0*/  LEA R128, P2, R146, R186, 0x1 ;  /* 0x000000ba92807211 */ /* 0x000fc400078408ff */
[C---:B------:R-:W-:Y:S02]  /*78f0*/  LEA R168, R9.reuse, R166, 0x2 ;  /* 0x000000a609a87211 */ /* 0x040fe400078e10ff */
[-C--:B------:R-:W-:Y:S02]  /*7900*/  LEA R130, P3, R148, R186.reuse, 0x1 ;  /* 0x000000ba94827211 */ /* 0x080fe400078608ff */
[----:B------:R-:W-:Y:S01]  /*7910*/  LEA R138, P1, R156, R186, 0x1 ;  /* 0x000000ba9c8a7211 */ /* 0x000fe200078208ff */
[C---:B------:R-:W-:Y:S01]  /*7920*/  IMAD R170, R9.reuse, 0x4, R168 ;  /* 0x0000000409aa7824 */ /* 0x040fe200078e02a8 */
[-C--:B------:R-:W-:Y:S02]  /*7930*/  LEA.HI.X.SX32 R129, R146, R11.reuse, 0x1, P2 ;  /* 0x0000000b92817211 */ /* 0x080fe400010f0eff */
[----:B------:R-:W-:Y:S02]  /*7940*/  LEA.HI.X.SX32 R131, R148, R11, 0x1, P3 ;  /* 0x0000000b94837211 */ /* 0x000fe400018f0eff */
[----:B------:R-:W-:-:S02]  /*7950*/  LEA R172, R9, R170, 0x2 ;  /* 0x000000aa09ac7211 */ /* 0x000fc400078e10ff */
[-C--:B------:R-:W-:Y:S02]  /*7960*/  LEA.HI.X.SX32 R139, R156, R11.reuse, 0x1, P1 ;  /* 0x0000000b9c8b7211 */ /* 0x080fe400008f0eff */
[-C--:B------:R-:W-:Y:S01]  /*7970*/  LEA R134, P2, R152, R186.reuse, 0x1 ;  /* 0x000000ba98867211 */ /* 0x080fe200078408ff */
[C---:B------:R-:W-:Y:S01]  /*7980*/  IMAD R174, R9.reuse, 0x4, R172 ;  /* 0x0000000409ae7824 */ /* 0x040fe200078e02ac */
[-C--:B------:R-:W-:Y:S02]  /*7990*/  LEA R136, P3, R154, R186.reuse, 0x1 ;  /* 0x000000ba9a887211 */ /* 0x080fe400078608ff */
[----:B------:R-:W-:Y:S02]  /*79a0*/  LEA R144, P1, R162, R186, 0x1 ;  /* 0x000000baa2907211 */ /* 0x000fe400078208ff */
[----:B------:R-:W-:Y:S02]  /*79b0*/  LEA R176, R9, R174, 0x2 ;  /* 0x000000ae09b07211 */ /* 0x000fe400078e10ff */
[----:B------:R-:W-:-:S02]  /*79c0*/  LEA.HI.X.SX32 R135, R152, R11, 0x1, P2 ;  /* 0x0000000b98877211 */ /* 0x000fc400010f0eff */
[-C--:B------:R-:W-:Y:S01]  /*79d0*/  LEA.HI.X.SX32 R137, R154, R11.reuse, 0x1, P3 ;  /* 0x0000000b9a897211 */ /* 0x080fe200018f0eff */
[C---:B------:R-:W-:Y:S01]  /*79e0*/  IMAD R178, R9.reuse, 0x4, R176 ;  /* 0x0000000409b27824 */ /* 0x040fe200078e02b0 */
[-C--:B------:R-:W-:Y:S02]  /*79f0*/  LEA.HI.X.SX32 R145, R162, R11.reuse, 0x1, P1 ;  /* 0x0000000ba2917211 */ /* 0x080fe400008f0eff */
[----:B------:R-:W-:Y:S02]  /*7a00*/  LEA R140, P2, R158, R186, 0x1 ;  /* 0x000000ba9e8c7211 */ /* 0x000fe400078408ff */
[C---:B------:R-:W-:Y:S02]  /*7a10*/  LEA R180, R9.reuse, R178, 0x2 ;  /* 0x000000b209b47211 */ /* 0x040fe400078e10ff */
[-C--:B------:R-:W-:Y:S02]  /*7a20*/  LEA R142, P3, R160, R186.reuse, 0x1 ;  /* 0x000000baa08e7211 */ /* 0x080fe400078608ff */
[----:B------:R-:W-:Y:S01]  /*7a30*/  LEA R150, P1, R168, R186, 0x1 ;  /* 0x000000baa8967211 */ /* 0x000fe200078208ff */
[----:B------:R-:W-:Y:S01]  /*7a40*/  IMAD R182, R9, 0x4, R180 ;  /* 0x0000000409b67824 */ /* 0x000fe200078e02b4 */
[----:B------:R-:W-:-:S02]  /*7a50*/  LEA.HI.X.SX32 R141, R158, R11, 0x1, P2 ;  /* 0x0000000b9e8d7211 */ /* 0x000fc400010f0eff */
[-C--:B------:R-:W-:Y:S02]  /*7a60*/  LEA.HI.X.SX32 R143, R160, R11.reuse, 0x1, P3 ;  /* 0x0000000ba08f7211 */ /* 0x080fe400018f0eff */
[C---:B------:R-:W-:Y:S02]  /*7a70*/  LEA R184, R9.reuse, R182, 0x2 ;  /* 0x000000b609b87211 */ /* 0x040fe400078e10ff */
[----:B------:R-:W-:Y:S02]  /*7a80*/  LEA.HI.X.SX32 R151, R168, R11, 0x1, P1 ;  /* 0x0000000ba8977211 */ /* 0x000fe400008f0eff */
[-C--:B------:R-:W-:Y:S01]  /*7a90*/  LEA R146, P2, R164, R186.reuse, 0x1 ;  /* 0x000000baa4927211 */ /* 0x080fe200078408ff */
[----:B------:R-:W-:Y:S01]  /*7aa0*/  IMAD R206, R9, 0x4, R184 ;  /* 0x0000000409ce7824 */ /* 0x000fe200078e02b8 */
[-C--:B------:R-:W-:Y:S02]  /*7ab0*/  LEA R148, P3, R166, R186.reuse, 0x1 ;  /* 0x000000baa6947211 */ /* 0x080fe400078608ff */
[----:B------:R-:W-:-:S02]  /*7ac0*/  LEA R156, P1, R174, R186, 0x1 ;  /* 0x000000baae9c7211 */ /* 0x000fc400078208ff */
[C---:B------:R-:W-:Y:S02]  /*7ad0*/  LEA R208, R9.reuse, R206, 0x2 ;  /* 0x000000ce09d07211 */ /* 0x040fe400078e10ff */
[-C--:B------:R-:W-:Y:S02]  /*7ae0*/  LEA.HI.X.SX32 R147, R164, R11.reuse, 0x1, P2 ;  /* 0x0000000ba4937211 */ /* 0x080fe400010f0eff */
[-C--:B------:R-:W-:Y:S01]  /*7af0*/  LEA.HI.X.SX32 R149, R166, R11.reuse, 0x1, P3 ;  /* 0x0000000ba6957211 */ /* 0x080fe200018f0eff */
[C---:B------:R-:W-:Y:S01]  /*7b00*/  IMAD R210, R9.reuse, 0x4, R208 ;  /* 0x0000000409d27824 */ /* 0x040fe200078e02d0 */
[----:B------:R-:W-:Y:S02]  /*7b10*/  LEA.HI.X.SX32 R157, R174, R11, 0x1, P1 ;  /* 0x0000000bae9d7211 */ /* 0x000fe400008f0eff */
[----:B------:R-:W-:Y:S02]  /*7b20*/  LEA R152, P2, R170, R186, 0x1 ;  /* 0x000000baaa987211 */ /* 0x000fe400078408ff */
[----:B------:R-:W-:-:S02]  /*7b30*/  LEA R212, R9, R210, 0x2 ;  /* 0x000000d209d47211 */ /* 0x000fc400078e10ff */
[-C--:B------:R-:W-:Y:S02]  /*7b40*/  LEA R154, P3, R172, R186.reuse, 0x1 ;  /* 0x000000baac9a7211 */ /* 0x080fe400078608ff */
[-C--:B------:R-:W-:Y:S01]  /*7b50*/  LEA R162, P1, R180, R186.reuse, 0x1 ;  /* 0x000000bab4a27211 */ /* 0x080fe200078208ff */
[----:B------:R-:W-:Y:S01]  /*7b60*/  IMAD R214, R9, 0x4, R212 ;  /* 0x0000000409d67824 */ /* 0x000fe200078e02d4 */
[-C--:B------:R-:W-:Y:S02]  /*7b70*/  LEA.HI.X.SX32 R153, R170, R11.reuse, 0x1, P2 ;  /* 0x0000000baa997211 */ /* 0x080fe400010f0eff */
[-C--:B------:R-:W-:Y:S02]  /*7b80*/  LEA.HI.X.SX32 R155, R172, R11.reuse, 0x1, P3 ;  /* 0x0000000bac9b7211 */ /* 0x080fe400018f0eff */
[----:B------:R-:W-:Y:S02]  /*7b90*/  LEA.HI.X.SX32 R163, R180, R11, 0x1, P1 ;  /* 0x0000000bb4a37211 */ /* 0x000fe400008f0eff */
[----:B------:R-:W-:-:S02]  /*7ba0*/  LEA R158, P2, R176, R186, 0x1 ;  /* 0x000000bab09e7211 */ /* 0x000fc400078408ff */
[----:B------:R-:W-:Y:S02]  /*7bb0*/  LEA R160, P3, R178, R186, 0x1 ;  /* 0x000000bab2a07211 */ /* 0x000fe400078608ff */
[C---:B------:R-:W-:Y:S02]  /*7bc0*/  LEA R180, R9.reuse, R214, 0x2 ;  /* 0x000000d609b47211 */ /* 0x040fe400078e10ff */
[-C--:B------:R-:W-:Y:S02]  /*7bd0*/  LEA.HI.X.SX32 R159, R176, R11.reuse, 0x1, P2 ;  /* 0x0000000bb09f7211 */ /* 0x080fe400010f0eff */
[----:B------:R-:W-:Y:S01]  /*7be0*/  LEA.HI.X.SX32 R161, R178, R11, 0x1, P3 ;  /* 0x0000000bb2a17211 */ /* 0x000fe200018f0eff */
[----:B------:R-:W-:Y:S01]  /*7bf0*/  IMAD R216, R9, 0x4, R180 ;  /* 0x0000000409d87824 */ /* 0x000fe200078e02b4 */
[-C--:B------:R-:W-:Y:S02]  /*7c00*/  LEA R164, P2, R182, R186.reuse, 0x1 ;  /* 0x000000bab6a47211 */ /* 0x080fe400078408ff */
[----:B------:R-:W-:-:S02]  /*7c10*/  LEA R166, P3, R184, R186, 0x1 ;  /* 0x000000bab8a67211 */ /* 0x000fc400078608ff */
[-C--:B------:R-:W-:Y:S02]  /*7c20*/  LEA R168, P1, R206, R186.reuse, 0x1 ;  /* 0x000000bacea87211 */ /* 0x080fe400078208ff */
[-C--:B------:R-:W-:Y:S02]  /*7c30*/  LEA.HI.X.SX32 R165, R182, R11.reuse, 0x1, P2 ;  /* 0x0000000bb6a57211 */ /* 0x080fe400010f0eff */
[-C--:B------:R-:W-:Y:S02]  /*7c40*/  LEA.HI.X.SX32 R167, R184, R11.reuse, 0x1, P3 ;  /* 0x0000000bb8a77211 */ /* 0x080fe400018f0eff */
[----:B------:R-:W-:Y:S02]  /*7c50*/  LEA.HI.X.SX32 R169, R206, R11, 0x1, P1 ;  /* 0x0000000bcea97211 */ /* 0x000fe400008f0eff */
[-C--:B------:R-:W-:Y:S02]  /*7c60*/  LEA R170, P2, R208, R186.reuse, 0x1 ;  /* 0x000000bad0aa7211 */ /* 0x080fe400078408ff */
[----:B------:R-:W-:-:S02]  /*7c70*/  LEA R172, P3, R210, R186, 0x1 ;  /* 0x000000bad2ac7211 */ /* 0x000fc400078608ff */
[C---:B------:R-:W-:Y:S02]  /*7c80*/  LEA R206, R9.reuse, R216, 0x2 ;  /* 0x000000d809ce7211 */ /* 0x040fe400078e10ff */
[-C--:B------:R-:W-:Y:S02]  /*7c90*/  LEA.HI.X.SX32 R171, R208, R11.reuse, 0x1, P2 ;  /* 0x0000000bd0ab7211 */ /* 0x080fe400010f0eff */
[----:B------:R-:W-:Y:S01]  /*7ca0*/  LEA.HI.X.SX32 R173, R210, R11, 0x1, P3 ;  /* 0x0000000bd2ad7211 */ /* 0x000fe200018f0eff */
[----:B------:R-:W-:Y:S01]  /*7cb0*/  IMAD R208, R9, 0x4, R206 ;  /* 0x0000000409d07824 */ /* 0x000fe200078e02ce */
[-C--:B------:R-:W-:Y:S02]  /*7cc0*/  LEA R178, P3, R180, R186.reuse, 0x1 ;  /* 0x000000bab4b27211 */ /* 0x080fe400078608ff */
[-C--:B------:R-:W-:Y:S02]  /*7cd0*/  LEA R174, P1, R212, R186.reuse, 0x1 ;  /* 0x000000bad4ae7211 */ /* 0x080fe400078208ff */
[----:B------:R-:W-:-:S02]  /*7ce0*/  LEA R176, P2, R214, R186, 0x1 ;  /* 0x000000bad6b07211 */ /* 0x000fc400078408ff */
[-C--:B------:R-:W-:Y:S02]  /*7cf0*/  LEA.HI.X.SX32 R179, R180, R11.reuse, 0x1, P3 ;  /* 0x0000000bb4b37211 */ /* 0x080fe400018f0eff */
[-C--:B------:R-:W-:Y:S01]  /*7d00*/  LEA.HI.X.SX32 R175, R212, R11.reuse, 0x1, P1 ;  /* 0x0000000bd4af7211 */ /* 0x080fe200008f0eff */
[----:B------:R-:W-:Y:S01]  /*7d10*/  IMAD.MOV.U32 R212, RZ, RZ, R87 ;  /* 0x000000ffffd47224 */ /* 0x000fe200078e0057 */
[-C--:B------:R-:W-:Y:S02]  /*7d20*/  LEA R184, P3, R208, R186.reuse, 0x1 ;  /* 0x000000bad0b87211 */ /* 0x080fe400078608ff */
[-C--:B------:R-:W-:Y:S02]  /*7d30*/  LEA R180, P1, R216, R186.reuse, 0x1 ;  /* 0x000000bad8b47211 */ /* 0x080fe400078208ff */
[----:B------:R-:W-:Y:S02]  /*7d40*/  LEA.HI.X.SX32 R177, R214, R11, 0x1, P2 ;  /* 0x0000000bd6b17211 */ /* 0x000fe400010f0eff */
[----:B------:R-:W-:-:S02]  /*7d50*/  LEA R182, P2, R206, R186, 0x1 ;  /* 0x000000baceb67211 */ /* 0x000fc400078408ff */
[-C--:B------:R-:W-:Y:S02]  /*7d60*/  LEA.HI.X.SX32 R185, R208, R11.reuse, 0x1, P3 ;  /* 0x0000000bd0b97211 */ /* 0x080fe400018f0eff */
[-C--:B------:R-:W-:Y:S02]  /*7d70*/  LEA.HI.X.SX32 R181, R216, R11.reuse, 0x1, P1 ;  /* 0x0000000bd8b57211 */ /* 0x080fe400008f0eff */
[----:B------:R-:W-:Y:S02]  /*7d80*/  FSETP.GEU.AND P3, PT, R8, 1.175494350822287508e-38, PT ;  /* 0x008000000800780b */ /* 0x000fe40003f6e000 */
[----:B------:R-:W-:Y:S02]  /*7d90*/  FSETP.GT.AND P1, PT, |R90|, 8.50705917302346158658e+37, PT ;  /* 0x7e8000005a00780b */ /* 0x000fe40003f24200 */
[----:B------:R-:W-:Y:S01]  /*7da0*/  LEA.HI.X.SX32 R183, R206, R11, 0x1, P2 ;  /* 0x0000000bceb77211 */ /* 0x000fe200010f0eff */
[----:B------:R-:W-:Y:S01]  /*7db0*/  IMAD.MOV.U32 R206, RZ, RZ, R92 ;  /* 0x000000ffffce7224 */ /* 0x000fe200078e005c */
[----:B------:R-:W-:-:S02]  /*7dc0*/  MOV R216, R95 ;  /* 0x0000005f00d87202 */ /* 0x000fc40000000f00 */
[----:B------:R-:W-:Y:S02]  /*7dd0*/  FSEL R92, R85, R8, !P3 ;  /* 0x00000008555c7208 */ /* 0x000fe40005800000 */
[----:B------:R-:W-:Y:S02]  /*7de0*/  FSEL R95, RZ, -23, P3 ;  /* 0xc1b80000ff5f7808 */ /* 0x000fe40001800000 */
[C---:B------:R-:W-:Y:S02]  /*7df0*/  FSETP.GEU.AND P3, PT, |R90|.reuse, 1.175494350822287508e-38, PT ;  /* 0x008000005a00780b */ /* 0x040fe40003f6e200 */
[----:B------:R-:W-:Y:S01]  /*7e00*/  FSETP.GEU.AND P2, PT, R209, 1.175494350822287508e-38, PT ;  /* 0x00800000d100780b */ /* 0x000fe20003f4e000 */
[----:B------:R-:W-:Y:S01]  /*7e10*/  @P1 FMUL R67, R67, 0.25 ;  /* 0x3e80000043431820 */ /* 0x000fe20000400000 */
[----:B------:R-:W-:Y:S01]  /*7e20*/  FSEL R93, R93, R90, !P5 ;  /* 0x0000005a5d5d7208 */ /* 0x000fe20006800000 */
[----:B------:R-:W-:Y:S01]  /*7e30*/  @P1 FMUL R90, R90, 0.25 ;  /* 0x3e8000005a5a1820 */ /* 0x000fe20000400000 */
[----:B------:R-:W-:Y:S01]  /*7e40*/  MOV R218, R10 ;  /* 0x0000000a00da7202 */ /* 0x000fe20000000f00 */
[----:B------:R-:W-:Y:S01]  /*7e50*/  @P1 FMUL R66, R66, 0.25 ;  /* 0x3e80000042421820 */ /* 0x000fe20000400000 */
[----:B------:R-:W-:Y:S01]  /*7e60*/  LEA R9, R9, R208, 0x2 ;  /* 0x000000d009097211 */ /* 0x000fe200078e10ff */
[----:B------:R-:W-:Y:S01]  /*7e70*/  @P1 FMUL R71, R71, 0.25 ;  /* 0x3e80000047471820 */ /* 0x000fe20000400000 */
[----:B------:R-:W-:Y:S01]  /*7e80*/  FSEL R3, R84, R209, !P2 ;  /* 0x000000d154037208 */ /* 0x000fe20005000000 */
[----:B------:R-:W-:Y:S01]  /*7e90*/  @P1 FMUL R69, R69, 0.25 ;  /* 0x3e80000045451820 */ /* 0x000fe20000400000 */
[----:B------:R-:W-:Y:S01]  /*7ea0*/  FSEL R94, RZ, -23, P2 ;  /* 0xc1b80000ff5e7808 */ /* 0x000fe20001000000 */
[----:B------:R-:W-:Y:S01]  /*7eb0*/  @P1 FMUL R73, R73, 0.25 ;  /* 0x3e80000049491820 */ /* 0x000fe20000400000 */
[----:B------:R-:W-:Y:S01]  /*7ec0*/  FSETP.GT.AND P2, PT, |R218|, 8.50705917302346158658e+37, PT ;  /* 0x7e800000da00780b */ /* 0x000fe20003f44200 */
[----:B------:R-:W-:Y:S01]  /*7ed0*/  @P1 FMUL R74, R74, 0.25 ;  /* 0x3e8000004a4a1820 */ /* 0x000fe20000400000 */
[----:B------:R-:W-:Y:S01]  /*7ee0*/  LEA R186, P4, R9, R186, 0x1 ;  /* 0x000000ba09ba7211 */ /* 0x000fe200078808ff */
[----:B------:R-:W-:Y:S01]  /*7ef0*/  @P1 FMUL R79, R79, 0.25 ;  /* 0x3e8000004f4f1820 */ /* 0x000fe20000400000 */
[----:B------:R-:W-:Y:S01]  /*7f00*/  MOV R220, R64 ;  /* 0x0000004000dc7202 */ /* 0x000fe20000000f00 */
[----:B------:R-:W-:Y:S01]  /*7f10*/  @P1 FMUL R91, R91, 0.25 ;  /* 0x3e8000005b5b1820 */ /* 0x000fe20000400000 */
[----:B------:R-:W-:Y:S01]  /*7f20*/  MOV R210, R89 ;  /* 0x0000005900d27202 */ /* 0x000fe20000000f00 */
[----:B------:R-:W-:Y:S01]  /*7f30*/  @P1 FMUL R83, R83, 0.25 ;  /* 0x3e80000053531820 */ /* 0x000fe20000400000 */
[----:B------:R-:W-:Y:S01]  /*7f40*/  LEA.HI.X.SX32 R187, R9, R11, 0x1, P4 ;  /* 0x0000000b09bb7211 */ /* 0x000fe200020f0eff */
[----:B------:R-:W-:Y:S01]  /*7f50*/  @P1 FMUL R82, R82, 0.25 ;  /* 0x3e80000052521820 */ /* 0x000fe20000400000 */
[----:B------:R-:W-:Y:S01]  /*7f60*/  FSETP.GEU.AND P4, PT, R218, 1.175494350822287508e-38, PT ;  /* 0x00800000da00780b */ /* 0x000fe20003f8e000 */
[----:B------:R-:W-:Y:S01]  /*7f70*/  @P1 FMUL R212, R212, 0.25 ;  /* 0x3e800000d4d41820 */ /* 0x000fe20000400000 */
[----:B------:R-:W-:Y:S01]  /*7f80*/  IADD3 R86, R93, -0x3f3504f3, RZ ;  /* 0xc0cafb0d5d567810 */ /* 0x000fe20007ffe0ff */
[----:B------:R-:W-:Y:S01]  /*7f90*/  @P1 FMUL R219, R219, 0.25 ;  /* 0x3e800000dbdb1820 */ /* 0x000fe20000400000 */
[----:B------:R-:W-:Y:S01]  /*7fa0*/  IADD3 R84, R3, -0x3f3504f3, RZ ;  /* 0xc0cafb0d03547810 */ /* 0x000fe20007ffe0ff */
[----:B------:R-:W-:Y:S01]  /*7fb0*/  @P1 FMUL R211, R211, 0.25 ;  /* 0x3e800000d3d31820 */ /* 0x000fe20000400000 */
[----:B------:R-:W-:Y:S01]  /*7fc0*/  LOP3.LUT R86, R86, 0xff800000, RZ, 0xc0, !PT ;  /* 0xff80000056567812 */ /* 0x000fe200078ec0ff */
[----:B------:R-:W-:Y:S01]  /*7fd0*/  @P1 FMUL R217, R217, 0.25 ;  /* 0x3e800000d9d91820 */ /* 0x000fe20000400000 */
[----:B------:R-:W-:Y:S01]  /*7fe0*/  LOP3.LUT R10, R84, 0xff800000, RZ, 0xc0, !PT ;  /* 0xff800000540a7812 */ /* 0x000fe200078ec0ff */
[----:B------:R-:W-:Y:S01]  /*7ff0*/  @P1 FMUL R216, R216, 0.25 ;  /* 0x3e800000d8d81820 */ /* 0x000fe20000400000 */
[----:B------:R0:W-:Y:S01]  /*8000*/  I2F R72, R86 ;  /* 0x0000005600487306 */ /* 0x0001e20000201400 */
[----:B------:R-:W-:Y:S01]  /*8010*/  @P1 FMUL R215, R215, 0.25 ;  /* 0x3e800000d7d71820 */ /* 0x000fe20000400000 */
[----:B------:R-:W-:Y:S01]  /*8020*/  FSETP.GT.AND P1, PT, |R8|, 8.50705917302346158658e+37, PT ;  /* 0x7e8000000800780b */ /* 0x000fe20003f24200 */
[----:B------:R-:W-:Y:S01]  /*8030*/  @!P3 FMUL R90, R90, 16777216 ;  /* 0x4b8000005a5ab820 */ /* 0x000fe20000400000 */
[----:B------:R-:W-:Y:S01]  /*8040*/  MOV R11, R97 ;  /* 0x00000061000b7202 */ /* 0x000fe20000000f00 */
[----:B------:R-:W-:Y:S01]  /*8050*/  @!P3 FMUL R67, R67, 16777216 ;  /* 0x4b8000004343b820 */ /* 0x000fe20000400000 */
[----:B------:R-:W-:Y:S01]  /*8060*/  FSEL R97, RZ, -23, P5 ;  /* 0xc1b80000ff617808 */ /* 0x000fe20002800000 */
[----:B------:R-:W-:Y:S01]  /*8070*/  @!P3 FMUL R66, R66, 16777216 ;  /* 0x4b8000004242b820 */ /* 0x000fe20000400000 */
[----:B------:R-:W1:Y:S01]  /*8080*/  MUFU.RCP R64, R90 ;  /* 0x0000005a00407308 */ /* 0x000e620000001000 */
[----:B------:R-:W-:Y:S01]  /*8090*/  @!P3 FMUL R71, R71, 16777216 ;  /* 0x4b8000004747b820 */ /* 0x000fe20000400000 */
[----:B------:R-:W-:Y:S01]  /*80a0*/  IADD3 R85, R92, -0x3f3504f3, RZ ;  /* 0xc0cafb0d5c557810 */ /* 0x000fe20007ffe0ff */
[----:B------:R-:W-:Y:S01]  /*80b0*/  @!P3 FMUL R69, R69, 16777216 ;  /* 0x4b8000004545b820 */ /* 0x000fe20000400000 */
[----:B0-----:R-:W-:Y:S01]  /*80c0*/  IADD3 R86, R93, -R86, RZ ;  /* 0x800000565d567210 */ /* 0x001fe20007ffe0ff */
[----:B------:R-:W-:Y:S01]  /*80d0*/  @!P3 FMUL R73, R73, 16777216 ;  /* 0x4b8000004949b820 */ /* 0x000fe20000400000 */
[----:B------:R-:W-:Y:S01]  /*80e0*/  LOP3.LUT R85, R85, 0xff800000, RZ, 0xc0, !PT ;  /* 0xff80000055557812 */ /* 0x000fe200078ec0ff */
[----:B------:R-:W-:Y:S01]  /*80f0*/  @!P3 FMUL R74, R74, 16777216 ;  /* 0x4b8000004a4ab820 */ /* 0x000fe20000400000 */
[----:B------:R0:W-:Y:S01]  /*8100*/  I2F R87, R10 ;  /* 0x0000000a00577306 */ /* 0x0001e20000201400 */
[----:B------:R-:W-:Y:S01]  /*8110*/  @!P3 FMUL R79, R79, 16777216 ;  /* 0x4b8000004f4fb820 */ /* 0x000fe20000400000 */
[----:B------:R-:W-:Y:S01]  /*8120*/  ISETP.GE.U32.AND P5, PT, R92, 0x7f800000, PT ;  /* 0x7f8000005c00780c */ /* 0x000fe20003fa6070 */
[----:B------:R-:W-:Y:S01]  /*8130*/  @!P3 FMUL R91, R91, 16777216 ;  /* 0x4b8000005b5bb820 */ /* 0x000fe20000400000 */
[----:B------:R-:W-:Y:S01]  /*8140*/  LOP3.LUT R233, R233, 0x1c, RZ, 0xc0, !PT ;  /* 0x0000001ce9e97812 */ /* 0x000fe200078ec0ff */
[----:B------:R-:W-:-:S02]  /*8150*/  @!P3 FMUL R83, R83, 16777216 ;  /* 0x4b8000005353b820 */ /* 0x000fc40000400000 */
[----:B------:R-:W-:Y:S02]  /*8160*/  @!P3 FMUL R82, R82, 16777216 ;  /* 0x4b8000005252b820 */ /* 0x000fe40000400000 */
[----:B------:R-:W-:Y:S01]  /*8170*/  @!P3 FMUL R212, R212, 16777216 ;  /* 0x4b800000d4d4b820 */ /* 0x000fe20000400000 */
[----:B0-----:R-:W-:Y:S01]  /*8180*/  IADD3 R10, R3, -R10, RZ ;  /* 0x8000000a030a7210 */ /* 0x001fe20007ffe0ff */
[----:B------:R-:W-:Y:S02]  /*8190*/  @!P3 FMUL R219, R219, 16777216 ;  /* 0x4b800000dbdbb820 */ /* 0x000fe40000400000 */
[----:B------:R-:W-:Y:S02]  /*81a0*/  @!P3 FMUL R211, R211, 16777216 ;  /* 0x4b800000d3d3b820 */ /* 0x000fe40000400000 */
[----:B------:R-:W-:Y:S02]  /*81b0*/  @!P3 FMUL R217, R217, 16777216 ;  /* 0x4b800000d9d9b820 */ /* 0x000fe40000400000 */
[----:B------:R-:W-:-:S02]  /*81c0*/  @!P3 FMUL R216, R216, 16777216 ;  /* 0x4b800000d8d8b820 */ /* 0x000fc40000400000 */
[----:B------:R-:W-:Y:S01]  /*81d0*/  @!P3 FMUL R215, R215, 16777216 ;  /* 0x4b800000d7d7b820 */ /* 0x000fe20000400000 */
[C---:B------:R-:W-:Y:S01]  /*81e0*/  FSETP.GEU.AND P3, PT, |R218|.reuse, 1.175494350822287508e-38, PT ;  /* 0x00800000da00780b */ /* 0x040fe20003f6e200 */
[----:B------:R-:W-:Y:S02]  /*81f0*/  FMUL R89, R218, 8388608 ;  /* 0x4b000000da597820 */ /* 0x000fe40000400000 */
[----:B------:R-:W-:Y:S02]  /*8200*/  IMAD.MOV.U32 R208, RZ, RZ, R88 ;  /* 0x000000ffffd07224 */ /* 0x000fe400078e0058 */
[----:B------:R-:W-:Y:S01]  /*8210*/  @P2 FMUL R70, R70, 0.25 ;  /* 0x3e80000046462820 */ /* 0x000fe20000400000 */
[----:B------:R-:W-:Y:S01]  /*8220*/  FSEL R19, R89, R218, !P4 ;  /* 0x000000da59137208 */ /* 0x000fe20006000000 */
[----:B------:R-:W-:Y:S01]  /*8230*/  @P2 FMUL R218, R218, 0.25 ;  /* 0x3e800000dada2820 */ /* 0x000fe20000400000 */
[----:B------:R0:W-:Y:S01]  /*8240*/  I2F R88, R85 ;  /* 0x0000005500587306 */ /* 0x0001e20000201400 */
[----:B------:R-:W-:Y:S01]  /*8250*/  @P2 FMUL R220, R220, 0.25 ;  /* 0x3e800000dcdc2820 */ /* 0x000fe20000400000 */
[----:B------:R-:W-:Y:S01]  /*8260*/  IADD3 R84, R19, -0x3f3504f3, RZ ;  /* 0xc0cafb0d13547810 */ /* 0x000fe20007ffe0ff */
[----:B------:R-:W-:-:S02]  /*8270*/  @P2 FMUL R222, R222, 0.25 ;  /* 0x3e800000dede2820 */ /* 0x000fc40000400000 */
[----:B------:R-:W-:Y:S01]  /*8280*/  @P2 FMUL R68, R68, 0.25 ;  /* 0x3e80000044442820 */ /* 0x000fe20000400000 */
[----:B------:R-:W-:Y:S01]  /*8290*/  LOP3.LUT R84, R84, 0xff800000, RZ, 0xc0, !PT ;  /* 0xff80000054547812 */ /* 0x000fe200078ec0ff */
[----:B------:R-:W-:Y:S02]  /*82a0*/  @P2 FMUL R78, R78, 0.25 ;  /* 0x3e8000004e4e2820 */ /* 0x000fe40000400000 */
[----:B------:R-:W-:Y:S01]  /*82b0*/  @P2 FMUL R221, R221, 0.25 ;  /* 0x3e800000dddd2820 */ /* 0x000fe20000400000 */
[----:B------:R-:W-:Y:S01]  /*82c0*/  I2F R89, R84 ;  /* 0x0000005400597306 */ /* 0x000fe20000201400 */
[----:B------:R-:W-:Y:S01]  /*82d0*/  @P2 FMUL R77, R77, 0.25 ;  /* 0x3e8000004d4d2820 */ /* 0x000fe20000400000 */
[----:B0-----:R-:W-:Y:S01]  /*82e0*/  IADD3 R85, R92, -R85, RZ ;  /* 0x800000555c557210 */ /* 0x001fe20007ffe0ff */
[----:B------:R-:W-:Y:S02]  /*82f0*/  @P2 FMUL R76, R76, 0.25 ;  /* 0x3e8000004c4c2820 */ /* 0x000fe40000400000 */
[----:B------:R-:W-:-:S02]  /*8300*/  @P2 FMUL R81, R81, 0.25 ;  /* 0x3e80000051512820 */ /* 0x000fc40000400000 */
[----:B------:R-:W-:Y:S02]  /*8310*/  @P2 FMUL R80, R80, 0.25 ;  /* 0x3e80000050502820 */ /* 0x000fe40000400000 */
[----:B------:R-:W-:Y:S02]  /*8320*/  @P2 FMUL R225, R225, 0.25 ;  /* 0x3e800000e1e12820 */ /* 0x000fe40000400000 */
[----:B------:R-:W-:Y:S02]  /*8330*/  @P2 FMUL R213, R213, 0.25 ;  /* 0x3e800000d5d52820 */ /* 0x000fe40000400000 */
[----:B------:R-:W-:Y:S02]  /*8340*/  @P2 FMUL R210, R210, 0.25 ;  /* 0x3e800000d2d22820 */ /* 0x000fe40000400000 */
[----:B------:R-:W-:Y:S02]  /*8350*/  @P2 FMUL R208, R208, 0.25 ;  /* 0x3e800000d0d02820 */ /* 0x000fe40000400000 */
[----:B------:R-:W-:-:S02]  /*8360*/  @!P3 FMUL R218, R218, 16777216 ;  /* 0x4b800000dadab820 */ /* 0x000fc40000400000 */
[----:B------:R-:W-:Y:S02]  /*8370*/  @P2 FMUL R207, R207, 0.25 ;  /* 0x3e800000cfcf2820 */ /* 0x000fe40000400000 */
[----:B------:R-:W-:Y:S01]  /*8380*/  @P2 FMUL R206, R206, 0.25 ;  /* 0x3e800000cece2820 */ /* 0x000fe20000400000 */
[----:B------:R-:W-:Y:S01]  /*8390*/  FSETP.GT.AND P2, PT, |R209|, 8.50705917302346158658e+37, PT ;  /* 0x7e800000d100780b */ /* 0x000fe20003f44200 */
[----:B-1----:R-:W-:Y:S02]  /*83a0*/  FMUL R214, R64, R69 ;  /* 0x0000004540d67220 */ /* 0x002fe40000400000 */
[----:B------:R-:W-:Y:S01]  /*83b0*/  @!P3 FMUL R70, R70, 16777216 ;  /* 0x4b8000004646b820 */ /* 0x000fe20000400000 */
[----:B------:R-:W0:Y:S01]  /*83c0*/  MUFU.RCP R69, R218 ;  /* 0x000000da00457308 */ /* 0x000e220000001000 */
[----:B------:R-:W-:Y:S02]  /*83d0*/  @!P3 FMUL R220, R220, 16777216 ;  /* 0x4b800000dcdcb820 */ /* 0x000fe40000400000 */
[----:B------:R-:W-:-:S02]  /*83e0*/  @!P3 FMUL R222, R222, 16777216 ;  /* 0x4b800000dedeb820 */ /* 0x000fc40000400000 */
[----:B------:R-:W-:Y:S02]  /*83f0*/  @!P3 FMUL R68, R68, 16777216 ;  /* 0x4b8000004444b820 */ /* 0x000fe40000400000 */
[----:B------:R-:W-:Y:S02]  /*8400*/  @!P3 FMUL R78, R78, 16777216 ;  /* 0x4b8000004e4eb820 */ /* 0x000fe40000400000 */
[----:B------:R-:W-:Y:S02]  /*8410*/  @!P3 FMUL R221, R221, 16777216 ;  /* 0x4b800000ddddb820 */ /* 0x000fe40000400000 */
[----:B------:R-:W-:Y:S02]  /*8420*/  @!P3 FMUL R77, R77, 16777216 ;  /* 0x4b8000004d4db820 */ /* 0x000fe40000400000 */
        /* <DEDUP_REMOVED lines=8> */
[----:B------:R-:W-:Y:S01]  /*84b0*/  @!P3 FMUL R206, R206, 16777216 ;  /* 0x4b800000ceceb820 */ /* 0x000fe20000400000 */
[C---:B------:R-:W-:Y:S01]  /*84c0*/  FSETP.GEU.AND P3, PT, |R8|.reuse, 1.175494350822287508e-38, PT ;  /* 0x008000000800780b */ /* 0x040fe20003f6e200 */
[----:B------:R-:W-:Y:S02]  /*84d0*/  @P1 FMUL R8, R8, 0.25 ;  /* 0x3e80000008081820 */ /* 0x000fe40000400000 */
[----:B------:R-:W-:Y:S02]  /*84e0*/  FFMA.FTZ R97, R72, 1.1920928955078125e-07, R97 ;  /* 0x3400000048617823 */ /* 0x000fe40000010061 */
[----:B------:R-:W-:Y:S02]  /*84f0*/  FMUL R72, R64, R217 ;  /* 0x000000d940487220 */ /* 0x000fe40000400000 */
[C---:B0-----:R-:W-:Y:S02]  /*8500*/  FMUL R217, R69.reuse, R220 ;  /* 0x000000dc45d97220 */ /* 0x041fe40000400000 */
[----:B------:R-:W-:-:S02]  /*8510*/  FMUL R220, R69, R68 ;  /* 0x0000004445dc7220 */ /* 0x000fc40000400000 */
[----:B------:R-:W-:Y:S02]  /*8520*/  @P1 FMUL R99, R99, 0.25 ;  /* 0x3e80000063631820 */ /* 0x000fe40000400000 */
[----:B------:R-:W-:Y:S02]  /*8530*/  @!P3 FMUL R8, R8, 16777216 ;  /* 0x4b8000000808b820 */ /* 0x000fe40000400000 */
[----:B------:R-:W-:Y:S02]  /*8540*/  @P1 FMUL R98, R98, 0.25 ;  /* 0x3e80000062621820 */ /* 0x000fe40000400000 */
[----:B------:R-:W0:Y:S01]  /*8550*/  MUFU.RCP R68, R8 ;  /* 0x0000000800447308 */ /* 0x000e220000001000 */
[----:B------:R-:W-:Y:S02]  /*8560*/  @P1 FMUL R103, R103, 0.25 ;  /* 0x3e80000067671820 */ /* 0x000fe40000400000 */
[----:B------:R-:W-:Y:S02]  /*8570*/  @P1 FMUL R102, R102, 0.25 ;  /* 0x3e80000066661820 */ /* 0x000fe40000400000 */
[----:B------:R-:W-:-:S02]  /*8580*/  @P1 FMUL R107, R107, 0.25 ;  /* 0x3e8000006b6b1820 */ /* 0x000fc40000400000 */
[----:B------:R-:W-:Y:S02]  /*8590*/  @P1 FMUL R106, R106, 0.25 ;  /* 0x3e8000006a6a1820 */ /* 0x000fe40000400000 */
[----:B------:R-:W-:Y:S02]  /*85a0*/  @P1 FMUL R111, R111, 0.25 ;  /* 0x3e8000006f6f1820 */ /* 0x000fe40000400000 */
[----:B------:R-:W-:Y:S02]  /*85b0*/  @P1 FMUL R110, R110, 0.25 ;  /* 0x3e8000006e6e1820 */ /* 0x000fe40000400000 */
[----:B------:R-:W-:Y:S02]  /*85c0*/  @P1 FMUL R115, R115, 0.25 ;  /* 0x3e80000073731820 */ /* 0x000fe40000400000 */
[----:B------:R-:W-:Y:S02]  /*85d0*/  @P1 FMUL R114, R114, 0.25 ;  /* 0x3e80000072721820 */ /* 0x000fe40000400000 */
[----:B------:R-:W-:-:S02]  /*85e0*/  @P1 FMUL R119, R119, 0.25 ;  /* 0x3e80000077771820 */ /* 0x000fc40000400000 */
[----:B------:R-:W-:Y:S02]  /*85f0*/  @P1 FMUL R118, R118, 0.25 ;  /* 0x3e80000076761820 */ /* 0x000fe40000400000 */
[----:B------:R-:W-:Y:S02]  /*8600*/  @P1 FMUL R123, R123, 0.25 ;  /* 0x3e8000007b7b1820 */ /* 0x000fe40000400000 */
[----:B------:R-:W-:Y:S02]  /*8610*/  @P1 FMUL R122, R122, 0.25 ;  /* 0x3e8000007a7a1820 */ /* 0x000fe40000400000 */
[----:B------:R-:W-:Y:S02]  /*8620*/  @P1 FMUL R127, R127, 0.25 ;  /* 0x3e8000007f7f1820 */ /* 0x000fe40000400000 */
[----:B------:R-:W-:Y:S01]  /*8630*/  @P1 FMUL R126, R126, 0.25 ;  /* 0x3e8000007e7e1820 */ /* 0x000fe20000400000 */
[C---:B------:R-:W-:Y:S01]  /*8640*/  FSETP.GEU.AND P1, PT, |R209|.reuse, 1.175494350822287508e-38, PT ;  /* 0x00800000d100780b */ /* 0x040fe20003f2e200 */
[----:B------:R-:W-:Y:S01]  /*8650*/  IMAD.MOV.U32 R9, RZ, RZ, R96 ;  /* 0x000000ffff097224 */ /* 0x000fe200078e0060 */
[----:B------:R-:W-:Y:S01]  /*8660*/  FSEL R96, RZ, -23, P4 ;  /* 0xc1b80000ff607808 */ /* 0x000fe20002000000 */
[----:B------:R-:W-:Y:S01]  /*8670*/  @P2 FMUL R209, R209, 0.25 ;  /* 0x3e800000d1d12820 */ /* 0x000fe20000400000 */
[----:B------:R-:W-:Y:S01]  /*8680*/  ISETP.GE.U32.AND P4, PT, R3, 0x7f800000, PT ;  /* 0x7f8000000300780c */ /* 0x000fe20003f86070 */
[----:B------:R-:W-:-:S02]  /*8690*/  FFMA.FTZ R94, R87, 1.1920928955078125e-07, R94 ;  /* 0x34000000575e7823 */ /* 0x000fc4000001005e */
[----:B------:R-:W-:Y:S02]  /*86a0*/  @!P3 FMUL R98, R98, 16777216 ;  /* 0x4b8000006262b820 */ /* 0x000fe40000400000 */
[----:B------:R-:W-:Y:S02]  /*86b0*/  @!P3 FMUL R102, R102, 16777216 ;  /* 0x4b8000006666b820 */ /* 0x000fe40000400000 */
[----:B------:R-:W-:Y:S02]  /*86c0*/  FMUL R87, R64, R67 ;  /* 0x0000004340577220 */ /* 0x000fe40000400000 */
[----:B------:R-:W-:Y:S02]  /*86d0*/  @!P3 FMUL R103, R103, 16777216 ;  /* 0x4b8000006767b820 */ /* 0x000fe40000400000 */
[----:B------:R-:W-:Y:S02]  /*86e0*/  @!P3 FMUL R106, R106, 16777216 ;  /* 0x4b8000006a6ab820 */ /* 0x000fe40000400000 */
[----:B------:R-:W-:-:S02]  /*86f0*/  @!P3 FMUL R111, R111, 16777216 ;  /* 0x4b8000006f6fb820 */ /* 0x000fc40000400000 */
[----:B------:R-:W-:Y:S02]  /*8700*/  @!P3 FMUL R122, R122, 16777216 ;  /* 0x4b8000007a7ab820 */ /* 0x000fe40000400000 */
[----:B------:R-:W-:Y:S02]  /*8710*/  FFMA.FTZ R96, R89, 1.1920928955078125e-07, R96 ;  /* 0x3400000059607823 */ /* 0x000fe40000010060 */
[----:B------:R-:W-:Y:S02]  /*8720*/  FMUL R67, R64, R91 ;  /* 0x0000005b40437220 */ /* 0x000fe40000400000 */
        /* <DEDUP_REMOVED lines=10> */
[----:B------:R-:W-:Y:S01]  /*87d0*/  ISETP.GE.U32.AND P3, PT, R19, 0x7f800000, PT ;  /* 0x7f8000001300780c */ /* 0x000fe20003f66070 */
[C---:B------:R-:W-:Y:S02]  /*87e0*/  FMUL R89, R64.reuse, R73 ;  /* 0x0000004940597220 */ /* 0x040fe40000400000 */
[C---:B------:R-:W-:Y:S02]  /*87f0*/  FMUL R91, R64.reuse, R83 ;  /* 0x00000053405b7220 */ /* 0x040fe40000400000 */
[----:B------:R-:W-:Y:S02]  /*8800*/  @!P1 FMUL R209, R209, 16777216 ;  /* 0x4b800000d1d19820 */ /* 0x000fe40000400000 */
[----:B------:R-:W-:Y:S02]  /*8810*/  FMUL R73, R64, R82 ;  /* 0x0000005240497220 */ /* 0x000fe40000400000 */
[----:B------:R-:W-:-:S02]  /*8820*/  FMUL R226, R69, R80 ;  /* 0x0000005045e27220 */ /* 0x000fc40000400000 */
[C---:B0-----:R-:W-:Y:S02]  /*8830*/  FMUL R83, R68.reuse, R98 ;  /* 0x0000006244537220 */ /* 0x041fe40000400000 */
[C---:B------:R-:W-:Y:S02]  /*8840*/  FMUL R8, R68.reuse, R102 ;  /* 0x0000006644087220 */ /* 0x040fe40000400000 */
[----:B------:R-:W-:Y:S02]  /*8850*/  FMUL R223, R69, R81 ;  /* 0x0000005145df7220 */ /* 0x000fe40000400000 */
[C---:B------:R-:W-:Y:S01]  /*8860*/  FMUL R98, R68.reuse, R103 ;  /* 0x0000006744627220 */ /* 0x040fe20000400000 */
[----:B------:R-:W-:Y:S01]  /*8870*/  F2FP.PACK_AB R83, R83, R8 ;  /* 0x000000085353723e */ /* 0x000fe200000000ff */
[C---:B------:R-:W-:Y:S02]  /*8880*/  FMUL R82, R68.reuse, R106 ;  /* 0x0000006a44527220 */ /* 0x040fe40000400000 */
[----:B------:R-:W-:-:S02]  /*8890*/  FMUL R102, R68, R111 ;  /* 0x0000006f44667220 */ /* 0x000fc40000400000 */
[C---:B------:R-:W-:Y:S02]  /*88a0*/  FMUL R80, R68.reuse, R122 ;  /* 0x0000007a44507220 */ /* 0x040fe40000400000 */
[C---:B------:R-:W-:Y:S02]  /*88b0*/  FMUL R99, R68.reuse, R99 ;  /* 0x0000006344637220 */ /* 0x040fe40000400000 */
[C---:B------:R-:W-:Y:S02]  /*88c0*/  FMUL R107, R68.reuse, R107 ;  /* 0x0000006b446b7220 */ /* 0x040fe40000400000 */
[C---:B------:R-:W-:Y:S02]  /*88d0*/  FMUL R103, R68.reuse, R110 ;  /* 0x0000006e44677220 */ /* 0x040fe40000400000 */
[C---:B------:R-:W-:Y:S02]  /*88e0*/  FMUL R115, R68.reuse, R115 ;  /* 0x0000007344737220 */ /* 0x040fe40000400000 */
[----:B------:R-:W-:Y:S01]  /*88f0*/  FMUL R81, R68, R114 ;  /* 0x0000007244517220 */ /* 0x000fe20000400000 */
[----:B------:R-:W-:Y:S01]  /*8900*/  F2FP.PACK_AB R82, R82, R103 ;  /* 0x000000675252723e */ /* 0x000fe200000000ff */
[----:B------:R-:W-:-:S02]  /*8910*/  FMUL R106, R68, R119 ;  /* 0x00000077446a7220 */ /* 0x000fc40000400000 */
[C---:B------:R-:W-:Y:S02]  /*8920*/  FMUL R118, R68.reuse, R118 ;  /* 0x0000007644767220 */ /* 0x040fe40000400000 */
[C---:B------:R-:W-:Y:S02]  /*8930*/  FMUL R123, R68.reuse, R123 ;  /* 0x0000007b447b7220 */ /* 0x040fe40000400000 */
[C---:B------:R-:W-:Y:S01]  /*8940*/  FMUL R122, R68.reuse, R127 ;  /* 0x0000007f447a7220 */ /* 0x040fe20000400000 */
[----:B------:R-:W-:Y:S01]  /*8950*/  F2FP.PACK_AB R81, R81, R118 ;  /* 0x000000765151723e */ /* 0x000fe200000000ff */
[----:B------:R-:W-:Y:S02]  /*8960*/  FMUL R111, R68, R126 ;  /* 0x0000007e446f7220 */ /* 0x000fe40000400000 */
[----:B------:R-:W0:Y:S01]  /*8970*/  MUFU.RCP R68, R209 ;  /* 0x000000d100447308 */ /* 0x000e220000001000 */
[----:B------:R-:W-:Y:S01]  /*8980*/  @P2 FMUL R100, R100, 0.25 ;  /* 0x3e80000064642820 */ /* 0x000fe20000400000 */
[----:B------:R-:W-:Y:S01]  /*8990*/  F2FP.PACK_AB R8, R123, R122 ;  /* 0x0000007a7b08723e */ /* 0x000fe200000000ff */
[----:B------:R-:W-:Y:S01]  /*89a0*/  @P2 FMUL R113, R113, 0.25 ;  /* 0x3e80000071712820 */ /* 0x000fe20000400000 */
[----:B------:R-:W-:Y:S01]  /*89b0*/  F2FP.PACK_AB R80, R80, R111 ;  /* 0x0000006f5050723e */ /* 0x000fe200000000ff */
[----:B------:R-:W-:-:S02]  /*89c0*/  @P2 FMUL R117, R117, 0.25 ;  /* 0x3e80000075752820 */ /* 0x000fc40000400000 */
[----:B------:R-:W-:Y:S02]  /*89d0*/  @!P1 FMUL R100, R100, 16777216 ;  /* 0x4b80000064649820 */ /* 0x000fe40000400000 */
[----:B------:R-:W-:Y:S01]  /*89e0*/  @!P1 FMUL R113, R113, 16777216 ;  /* 0x4b80000071719820 */ /* 0x000fe20000400000 */
[----:B------:R-:W-:Y:S01]  /*89f0*/  STS.128 [R18+0x80], R80 ;  /* 0x0000805012007388 */ /* 0x000fe20000000c00 */
[----:B------:R-:W-:Y:S02]  /*8a00*/  @!P1 FMUL R117, R117, 16777216 ;  /* 0x4b80000075759820 */ /* 0x000fe40000400000 */
[----:B------:R-:W-:Y:S02]  /*8a10*/  @P2 FMUL R101, R101, 0.25 ;  /* 0x3e80000065652820 */ /* 0x000fe40000400000 */
[C---:B------:R-:W-:Y:S02]  /*8a20*/  FMUL R218, R69.reuse, R222 ;  /* 0x000000de45da7220 */ /* 0x040fe40000400000 */
[----:B------:R-:W-:-:S02]  /*8a30*/  FMUL R222, R69, R77 ;  /* 0x0000004d45de7220 */ /* 0x000fc40000400000 */
[C---:B0-----:R-:W-:Y:S02]  /*8a40*/  FMUL R114, R68.reuse, R100 ;  /* 0x0000006444727220 */ /* 0x041fe40000400000 */
[C---:B------:R-:W-:Y:S02]  /*8a50*/  FMUL R77, R68.reuse, R113 ;  /* 0x00000071444d7220 */ /* 0x040fe40000400000 */
[----:B------:R-:W-:Y:S02]  /*8a60*/  FMUL R100, R68, R117 ;  /* 0x0000007544647220 */ /* 0x000fe40000400000 */
[----:B------:R-:W-:Y:S02]  /*8a70*/  @!P1 FMUL R101, R101, 16777216 ;  /* 0x4b80000065659820 */ /* 0x000fe40000400000 */
[----:B------:R-:W-:Y:S01]  /*8a80*/  @P2 FMUL R11, R11, 0.25 ;  /* 0x3e8000000b0b2820 */ /* 0x000fe20000400000 */
[----:B------:R-:W-:Y:S01]  /*8a90*/  F2FP.PACK_AB R77, R77, R100 ;  /* 0x000000644d4d723e */ /* 0x000fe200000000ff */
        /* <DEDUP_REMOVED lines=10> */
[----:B------:R-:W-:Y:S01]  /*8b40*/  @P2 FMUL R124, R124, 0.25 ;  /* 0x3e8000007c7c2820 */ /* 0x000fe20000400000 */
[----:B------:R-:W-:Y:S01]  /*8b50*/  FSETP.NEU.AND P2, PT, R3, RZ, PT ;  /* 0x000000ff0300720b */ /* 0x000fe20003f4d000 */
[----:B------:R-:W-:Y:S02]  /*8b60*/  FMUL R110, R68, R101 ;  /* 0x00000065446e7220 */ /* 0x000fe40000400000 */
[----:B------:R-:W-:-:S02]  /*8b70*/  @!P1 FMUL R11, R11, 16777216 ;  /* 0x4b8000000b0b9820 */ /* 0x000fc40000400000 */
[----:B------:R-:W-:Y:S02]  /*8b80*/  @!P1 FMUL R9, R9, 16777216 ;  /* 0x4b80000009099820 */ /* 0x000fe40000400000 */
[----:B------:R-:W-:Y:S02]  /*8b90*/  IMAD.MOV.U32 R100, RZ, RZ, 0x3dc6b27f ;  /* 0x3dc6b27fff647424 */ /* 0x000fe400078e00ff */
[----:B------:R-:W-:Y:S02]  /*8ba0*/  FADD R101, R10, -1 ;  /* 0xbf8000000a657421 */ /* 0x000fe40000000000 */
        /* <DEDUP_REMOVED lines=11> */
[----:B------:R-:W-:Y:S02]  /*8c60*/  FFMA.FTZ R95, R88, 1.1920928955078125e-07, R95 ;  /* 0x34000000585f7823 */ /* 0x000fe4000001005f */
[C---:B------:R-:W-:Y:S02]  /*8c70*/  FMUL R75, R64.reuse, R66 ;  /* 0x00000042404b7220 */ /* 0x040fe40000400000 */
[C---:B------:R-:W-:Y:S02]  /*8c80*/  FMUL R88, R64.reuse, R71 ;  /* 0x0000004740587220 */ /* 0x040fe40000400000 */
[C---:B------:R-:W-:Y:S01]  /*8c90*/  FMUL R74, R64.reuse, R74 ;  /* 0x0000004a404a7220 */ /* 0x040fe20000400000 */
[----:B------:R-:W-:Y:S01]  /*8ca0*/  F2FP.PACK_AB R75, R75, R214 ;  /* 0x000000d64b4b723e */ /* 0x000fe200000000ff */
[----:B------:R-:W-:-:S02]  /*8cb0*/  FMUL R90, R64, R79 ;  /* 0x0000004f405a7220 */ /* 0x000fc40000400000 */
[----:B------:R-:W-:Y:S01]  /*8cc0*/  FMUL R212, R64, R212 ;  /* 0x000000d440d47220 */ /* 0x000fe20000400000 */
[----:B------:R-:W-:Y:S01]  /*8cd0*/  F2FP.PACK_AB R74, R74, R67 ;  /* 0x000000434a4a723e */ /* 0x000fe200000000ff */
[C---:B------:R-:W-:Y:S01]  /*8ce0*/  FMUL R66, R64.reuse, R219 ;  /* 0x000000db40427220 */ /* 0x040fe20000400000 */
[----:B------:R-:W-:Y:S01]  /*8cf0*/  F2FP.PACK_AB R67, R217, R220 ;  /* 0x000000dcd943723e */ /* 0x000fe200000000ff */
[C---:B------:R-:W-:Y:S02]  /*8d00*/  FMUL R211, R64.reuse, R211 ;  /* 0x000000d340d37220 */ /* 0x040fe40000400000 */
[C---:B------:R-:W-:Y:S01]  /*8d10*/  FMUL R216, R64.reuse, R216 ;  /* 0x000000d840d87220 */ /* 0x040fe20000400000 */
[----:B------:R-:W-:Y:S01]  /*8d20*/  F2FP.PACK_AB R73, R73, R66 ;  /* 0x000000424949723e */ /* 0x000fe200000000ff */
[----:B------:R-:W-:Y:S02]  /*8d30*/  FMUL R65, R64, R215 ;  /* 0x000000d740417220 */ /* 0x000fe40000400000 */
[----:B------:R-:W-:-:S02]  /*8d40*/  FMUL R228, R69, R225 ;  /* 0x000000e145e47220 */ /* 0x000fc40000400000 */
[C---:B------:R-:W-:Y:S01]  /*8d50*/  FMUL R215, R69.reuse, R70 ;  /* 0x0000004645d77220 */ /* 0x040fe20000400000 */
[----:B------:R-:W-:Y:S01]  /*8d60*/  F2FP.PACK_AB R72, R72, R65 ;  /* 0x000000414848723e */ /* 0x000fe200000000ff */
[C---:B------:R-:W-:Y:S02]  /*8d70*/  FMUL R219, R69.reuse, R78 ;  /* 0x0000004e45db7220 */ /* 0x040fe40000400000 */
[C---:B------:R-:W-:Y:S02]  /*8d80*/  FMUL R221, R69.reuse, R221 ;  /* 0x000000dd45dd7220 */ /* 0x040fe40000400000 */
[C---:B------:R-:W-:Y:S01]  /*8d90*/  FMUL R224, R69.reuse, R76 ;  /* 0x0000004c45e07220 */ /* 0x040fe20000400000 */
[----:B------:R-:W-:Y:S01]  /*8da0*/  STS.128 [R18+0x180], R72 ;  /* 0x0001804812007388 */ /* 0x000fe20000000c00 */
[C---:B------:R-:W-:Y:S02]  /*8db0*/  FMUL R213, R69.reuse, R213 ;  /* 0x000000d545d57220 */ /* 0x040fe40000400000 */
[----:B------:R-:W-:Y:S01]  /*8dc0*/  FMUL R210, R69, R210 ;  /* 0x000000d245d27220 */ /* 0x000fe20000400000 */
[----:B------:R-:W-:Y:S01]  /*8dd0*/  F2FP.PACK_AB R66, R221, R224 ;  /* 0x000000e0dd42723e */ /* 0x000fe200000000ff */
[C---:B------:R-:W-:Y:S01]  /*8de0*/  FMUL R64, R69.reuse, R208 ;  /* 0x000000d045407220 */ /* 0x040fe20000400000 */
[----:B------:R-:W-:Y:S01]  /*8df0*/  F2FP.PACK_AB R65, R226, R213 ;  /* 0x000000d5e241723e */ /* 0x000fe200000000ff */
[----:B------:R-:W-:-:S02]  /*8e00*/  FMUL R207, R69, R207 ;  /* 0x000000cf45cf7220 */ /* 0x000fc40000400000 */
[----:B------:R-:W-:Y:S02]  /*8e10*/  FMUL R225, R69, R206 ;  /* 0x000000ce45e17220 */ /* 0x000fe40000400000 */
[C---:B------:R-:W-:Y:S02]  /*8e20*/  FMUL R79, R68.reuse, R11 ;  /* 0x0000000b444f7220 */ /* 0x040fe40000400000 */
[----:B------:R-:W-:Y:S01]  /*8e30*/  FMUL R71, R68, R9 ;  /* 0x0000000944477220 */ /* 0x000fe20000400000 */
[----:B------:R-:W-:Y:S01]  /*8e40*/  F2FP.PACK_AB R64, R64, R225 ;  /* 0x000000e14040723e */ /* 0x000fe200000000ff */
[----:B------:R-:W-:Y:S01]  /*8e50*/  FFMA.FTZ R10, R101, R100, -0.16845393180847167969 ;  /* 0xbe2c7f30650a7423 */ /* 0x000fe20000010064 */
[----:B------:R-:W-:Y:S01]  /*8e60*/  F2FP.PACK_AB R79, R79, R110 ;  /* 0x0000006e4f4f723e */ /* 0x000fe200000000ff */
[C---:B------:R-:W-:Y:S01]  /*8e70*/  FMUL R78, R68.reuse, R105 ;  /* 0x00000069444e7220 */ /* 0x040fe20000400000 */
[----:B------:R-:W-:Y:S01]  /*8e80*/  F2FP.PACK_AB R71, R71, R114 ;  /* 0x000000724747723e */ /* 0x000fe200000000ff */
[C---:B------:R-:W-:Y:S01]  /*8e90*/  FMUL R70, R68.reuse, R104 ;  /* 0x0000006844467220 */ /* 0x040fe20000400000 */
[----:B------:R-:W-:Y:S01]  /*8ea0*/  STS.128 [R18+0x100], R64 ;  /* 0x0001004012007388 */ /* 0x000fe20000000c00 */
[----:B------:R-:W-:-:S02]  /*8eb0*/  FMUL R109, R68, R109 ;  /* 0x0000006d446d7220 */ /* 0x000fc40000400000 */
[C---:B------:R-:W-:Y:S02]  /*8ec0*/  FMUL R9, R68.reuse, R108 ;  /* 0x0000006c44097220 */ /* 0x040fe40000400000 */
[----:B------:R-:W-:Y:S01]  /*8ed0*/  FMUL R76, R68, R121 ;  /* 0x00000079444c7220 */ /* 0x000fe20000400000 */
[----:B------:R-:W-:Y:S01]  /*8ee0*/  F2FP.PACK_AB R78, R78, R109 ;  /* 0x0000006d4e4e723e */ /* 0x000fe200000000ff */
[----:B------:R-:W-:Y:S01]  /*8ef0*/  FMUL R120, R68, R120 ;  /* 0x0000007844787220 */ /* 0x000fe20000400000 */
[----:B------:R-:W-:Y:S01]  /*8f00*/  F2FP.PACK_AB R70, R70, R9 ;  /* 0x000000094646723e */ /* 0x000fe200000000ff */
[C---:B------:R-:W-:Y:S01]  /*8f10*/  FMUL R11, R68.reuse, R124 ;  /* 0x0000007c440b7220 */ /* 0x040fe20000400000 */
[----:B------:R-:W-:Y:S01]  /*8f20*/  F2FP.PACK_AB R9, R115, R106 ;  /* 0x0000006a7309723e */ /* 0x000fe200000000ff */
[C---:B------:R-:W-:Y:S02]  /*8f30*/  FMUL R125, R68.reuse, R125 ;  /* 0x0000007d447d7220 */ /* 0x040fe40000400000 */
[----:B------:R-:W-:-:S02]  /*8f40*/  FMUL R69, R68, R112 ;  /* 0x0000007044457220 */ /* 0x000fc40000400000 */
[----:B------:R-:W-:Y:S01]  /*8f50*/  FMUL R116, R68, R116 ;  /* 0x0000007444747220 */ /* 0x000fe20000400000 */
[----:B------:R-:W-:Y:S01]  /*8f60*/  F2FP.PACK_AB R68, R120, R11 ;  /* 0x0000000b7844723e */ /* 0x000fe200000000ff */
[----:B------:R-:W-:Y:S01]  /*8f70*/  FFMA.FTZ R10, R101, R10, 0.1716887056827545166 ;  /* 0x3e2fcf2a650a7423 */ /* 0x000fe2000001000a */
[----:B------:R-:W-:Y:S01]  /*8f80*/  F2FP.PACK_AB R76, R76, R125 ;  /* 0x0000007d4c4c723e */ /* 0x000fe200000000ff */
[----:B------:R-:W-:Y:S01]  /*8f90*/  IMAD.IADD R84, R19, 0x1, -R84 ;  /* 0x0000000113547824 */ /* 0x000fe200078e0a54 */
[----:B------:R-:W-:Y:S01]  /*8fa0*/  F2FP.PACK_AB R69, R69, R116 ;  /* 0x000000744545723e */ /* 0x000fe200000000ff */
[----:B------:R-:W-:Y:S01]  /*8fb0*/  FFMA.FTZ R104, R101, R10, -0.17900948226451873779 ;  /* 0xbe374e4365687423 */ /* 0x000fe2000001000a */
[----:B------:R-:W-:Y:S01]  /*8fc0*/  F2FP.PACK_AB R10, R107, R102 ;  /* 0x000000666b0a723e */ /* 0x000fe200000000ff */
[----:B------:R0:W-:Y:S01]  /*8fd0*/  STS.128 [R18+0x200], R76 ;  /* 0x0002004c12007388 */ /* 0x0001e20000000c00 */
[----:B------:R-:W-:Y:S01]  /*8fe0*/  F2FP.PACK_AB R11, R99, R98 ;  /* 0x00000062630b723e */ /* 0x000fe200000000ff */
[----:B------:R-:W-:Y:S01]  /*8ff0*/  FADD R103, R84, -1 ;  /* 0xbf80000054677421 */ /* 0x000fe20000000000 */
[----:B------:R-:W-:Y:S01]  /*9000*/  LOP3.LUT R98, R2, 0x40, RZ, 0x3c, !PT ;  /* 0x0000004002627812 */ /* 0x000fe200078e3cff */
[----:B------:R1:W-:Y:S01]  /*9010*/  STS.128 [R18], R68 ;  /* 0x0000004412007388 */ /* 0x0003e20000000c00 */
[----:B------:R-:W-:-:S02]  /*9020*/  FADD R99, R85, -1 ;  /* 0xbf80000055637421 */ /* 0x000fc40000000000 */
[C---:B------:R-:W-:Y:S01]  /*9030*/  FFMA.FTZ R104, R101.reuse, R104, 0.20512372255325317383 ;  /* 0x3e520bf465687423 */ /* 0x040fe20000010068 */
[----:B------:R2:W-:Y:S01]  /*9040*/  STS.128 [R18+0x280], R8 ;  /* 0x0002800812007388 */ /* 0x0005e20000000c00 */
[----:B------:R-:W-:Y:S02]  /*9050*/  FADD R105, R86, -1 ;  /* 0xbf80000056697421 */ /* 0x000fe40000000000 */
[----:B------:R-:W-:-:S04]  /*9060*/  FFMA.FTZ R104, R101, R104, -0.24046532809734344482 ;  /* 0xbe763c8b65687423 */ /* 0x000fc80000010068 */
[----:B------:R-:W-:Y:S01]  /*9070*/  FFMA.FTZ R104, R101, R104, 0.28857114911079406738 ;  /* 0x3e93bf9965687423 */ /* 0x000fe20000010068 */
[----:B0-----:R-:W-:Y:S02]  /*9080*/  F2FP.PACK_AB R76, R211, R216 ;  /* 0x000000d8d34c723e */ /* 0x001fe400000000ff */
[----:B------:R-:W-:Y:S01]  /*9090*/  F2FP.PACK_AB R77, R91, R212 ;  /* 0x000000d45b4d723e */ /* 0x000fe200000000ff */
[----:B------:R-:W-:Y:S01]  /*90a0*/  FFMA.FTZ R104, R101, R104, -0.36067417263984680176 ;  /* 0xbeb8aa4965687423 */ /* 0x000fe20000010068 */
[----:B-1----:R-:W-:Y:S02]  /*90b0*/  F2FP.PACK_AB R68, R210, R207 ;  /* 0x000000cfd244723e */ /* 0x002fe400000000ff */
[----:B------:R-:W-:Y:S01]  /*90c0*/  F2FP.PACK_AB R69, R223, R228 ;  /* 0x000000e4df45723e */ /* 0x000fe200000000ff */
[----:B------:R-:W-:Y:S01]  /*90d0*/  FFMA.FTZ R104, R101, R104, 0.48089820146560668945 ;  /* 0x3ef6384a65687423 */ /* 0x000fe20000010068 */
[----:B------:R-:W-:Y:S01]  /*90e0*/  F2FP.PACK_AB R70, R219, R222 ;  /* 0x000000dedb46723e */ /* 0x000fe200000000ff */
[----:B--2---:R-:W-:Y:S01]  /*90f0*/  FFMA.FTZ R10, R103, R100, -0.16845393180847167969 ;  /* 0xbe2c7f30670a7423 */ /* 0x004fe20000010064 */
[----:B------:R-:W-:Y:S01]  /*9100*/  F2FP.PACK_AB R71, R215, R218 ;  /* 0x000000dad747723e */ /* 0x000fe200000000ff */
[----:B------:R-:W-:Y:S01]  /*9110*/  FFMA.FTZ R8, R99, R100, -0.16845393180847167969 ;  /* 0xbe2c7f3063087423 */ /* 0x000fe20000010064 */
[----:B------:R-:W-:Y:S01]  /*9120*/  F2FP.PACK_AB R78, R89, R90 ;  /* 0x0000005a594e723e */ /* 0x000fe200000000ff */
[----:B------:R-:W-:Y:S01]  /*9130*/  FFMA.FTZ R10, R103, R10, 0.1716887056827545166 ;  /* 0x3e2fcf2a670a7423 */ /* 0x000fe2000001000a */
[----:B------:R-:W-:Y:S01]  /*9140*/  F2FP.PACK_AB R79, R87, R88 ;  /* 0x00000058574f723e */ /* 0x000fe200000000ff */
[----:B------:R-:W-:Y:S01]  /*9150*/  STS.128 [R18+0x300], R68 ;  /* 0x0003004412007388 */ /* 0x000fe20000000c00 */
[----:B------:R-:W-:-:S02]  /*9160*/  FFMA.FTZ R8, R99, R8, 0.1716887056827545166 ;  /* 0x3e2fcf2a63087423 */ /* 0x000fc40000010008 */
[----:B------:R-:W-:Y:S01]  /*9170*/  FFMA.FTZ R10, R103, R10, -0.17900948226451873779 ;  /* 0xbe374e43670a7423 */ /* 0x000fe2000001000a */
[----:B------:R0:W-:Y:S01]  /*9180*/  STS.128 [R18+0x380], R76 ;  /* 0x0003804c12007388 */ /* 0x0001e20000000c00 */
[----:B------:R-:W-:Y:S02]  /*9190*/  FFMA.FTZ R8, R99, R8, -0.17900948226451873779 ;  /* 0xbe374e4363087423 */ /* 0x000fe40000010008 */
[----:B------:R-:W-:Y:S01]  /*91a0*/  FFMA.FTZ R72, R103, R10, 0.20512372255325317383 ;  /* 0x3e520bf467487423 */ /* 0x000fe2000001000a */
[----:B------:R-:W-:Y:S01]  /*91b0*/  BAR.SYNC.DEFER_BLOCKING 0x0 ;  /* 0x0000000000007b1d */ /* 0x000fe20000010000 */
[----:B------:R-:W-:Y:S02]  /*91c0*/  FFMA.FTZ R104, R101, R104, -0.72134751081466674805 ;  /* 0xbf38aa3b65687423 */ /* 0x000fe40000010068 */
[----:B------:R-:W-:Y:S02]  /*91d0*/  FFMA.FTZ R100, R105, R100, -0.16845393180847167969 ;  /* 0xbe2c7f3069647423 */ /* 0x000fe40000010064 */
[----:B------:R-:W-:-:S02]  /*91e0*/  FMUL R104, R101, R104 ;  /* 0x0000006865687220 */ /* 0x000fc40000400000 */
[----:B------:R-:W-:Y:S02]  /*91f0*/  FFMA.FTZ R100, R105, R100, 0.1716887056827545166 ;  /* 0x3e2fcf2a69647423 */ /* 0x000fe40000010064 */
[----:B------:R-:W-:Y:S02]  /*9200*/  FMUL R104, R101, R104 ;  /* 0x0000006865687220 */ /* 0x000fe40000400000 */
[----:B------:R-:W-:Y:S02]  /*9210*/  FFMA.FTZ R100, R105, R100, -0.17900948226451873779 ;  /* 0xbe374e4369647423 */ /* 0x000fe40000010064 */
[----:B0-----:R-:W-:Y:S02]  /*9220*/  FFMA.FTZ R76, R103, R72, -0.24046532809734344482 ;  /* 0xbe763c8b674c7423 */ /* 0x001fe40000010048 */
[----:B------:R-:W-:Y:S02]  /*9230*/  FFMA.FTZ R18, R99, R8, 0.20512372255325317383 ;  /* 0x3e520bf463127423 */ /* 0x000fe40000010008 */
[----:B------:R-:W-:-:S02]  /*9240*/  FFMA.FTZ R80, R103, R76, 0.28857114911079406738 ;  /* 0x3e93bf9967507423 */ /* 0x000fc4000001004c */
[----:B------:R-:W-:Y:S02]  /*9250*/  FFMA.FTZ R101, R101, 1.4426950216293334961, R104 ;  /* 0x3fb8aa3b65657823 */ /* 0x000fe40000010068 */
[C---:B------:R-:W-:Y:S02]  /*9260*/  FFMA.FTZ R84, R103.reuse, R80, -0.36067417263984680176 ;  /* 0xbeb8aa4967547423 */ /* 0x040fe40000010050 */
[----:B------:R-:W-:Y:S01]  /*9270*/  FADD R94, R94, R101 ;  /* 0x000000655e5e7221 */ /* 0x000fe20000000000 */
[----:B------:R-:W0:Y:S01]  /*9280*/  LDS.128 R8, [R2] ;  /* 0x0000000002087984 */ /* 0x000e220000000c00 */
[----:B------:R-:W-:Y:S02]  /*9290*/  FFMA.FTZ R88, R103, R84, 0.48089820146560668945 ;  /* 0x3ef6384a67587423 */ /* 0x000fe40000010054 */
[----:B------:R-:W-:Y:S01]  /*92a0*/  FFMA.FTZ R18, R99, R18, -0.24046532809734344482 ;  /* 0xbe763c8b63127423 */ /* 0x000fe20000010012 */
[----:B------:R-:W1:Y:S01]  /*92b0*/  LDS.128 R76, [R98] ;  /* 0x00000000624c7984 */ /* 0x000e620000000c00 */
[----:B------:R-:W-:-:S02]  /*92c0*/  FFMA.FTZ R100, R105, R100, 0.20512372255325317383 ;  /* 0x3e520bf469647423 */ /* 0x000fc40000010064 */
[----:B------:R-:W-:Y:S01]  /*92d0*/  FFMA.FTZ R18, R99, R18, 0.28857114911079406738 ;  /* 0x3e93bf9963127423 */ /* 0x000fe20000010012 */
[----:B------:R-:W2:Y:S01]  /*92e0*/  LDS.128 R64, [R2+0x400] ;  /* 0x0004000002407984 */ /* 0x000ea20000000c00 */
[----:B------:R-:W-:Y:S02]  /*92f0*/  FFMA.FTZ R100, R105, R100, -0.24046532809734344482 ;  /* 0xbe763c8b69647423 */ /* 0x000fe40000010064 */
[----:B------:R-:W-:Y:S01]  /*9300*/  FFMA.FTZ R18, R99, R18, -0.36067417263984680176 ;  /* 0xbeb8aa4963127423 */ /* 0x000fe20000010012 */
[----:B------:R-:W3:Y:S01]  /*9310*/  LDS.128 R80, [R98+0x400] ;  /* 0x0004000062507984 */ /* 0x000ee20000000c00 */
[----:B------:R-:W-:Y:S02]  /*9320*/  FFMA.FTZ R100, R105, R100, 0.28857114911079406738 ;  /* 0x3e93bf9969647423 */ /* 0x000fe40000010064 */
[----:B------:R-:W-:Y:S01]  /*9330*/  FFMA.FTZ R18, R99, R18, 0.48089820146560668945 ;  /* 0x3ef6384a63127423 */ /* 0x000fe20000010012 */
[----:B------:R-:W4:Y:S01]  /*9340*/  LDS.128 R68, [R2+0x800] ;  /* 0x0008000002447984 */ /* 0x000f220000000c00 */
[----:B------:R-:W-:-:S02]  /*9350*/  FFMA.FTZ R100, R105, R100, -0.36067417263984680176 ;  /* 0xbeb8aa4969647423 */ /* 0x000fc40000010064 */
[----:B------:R-:W-:Y:S01]  /*9360*/  FFMA.FTZ R18, R99, R18, -0.72134751081466674805 ;  /* 0xbf38aa3b63127423 */ /* 0x000fe20000010012 */
[----:B------:R5:W4:Y:S01]  /*9370*/  LDS.128 R72, [R2+0xc00] ;  /* 0x000c000002487984 */ /* 0x000b220000000c00 */
[----:B------:R-:W-:Y:S02]  /*9380*/  FFMA.FTZ R100, R105, R100, 0.48089820146560668945 ;  /* 0x3ef6384a69647423 */ /* 0x000fe40000010064 */
[----:B------:R-:W-:Y:S01]  /*9390*/  FMUL R18, R99, R18 ;  /* 0x0000001263127220 */ /* 0x000fe20000400000 */
[----:B------:R-:W4:Y:S01]  /*93a0*/  LDS.128 R84, [R98+0x800] ;  /* 0x0008000062547984 */ /* 0x000f220000000c00 */
[----:B------:R-:W-:Y:S02]  /*93b0*/  FFMA.FTZ R100, R105, R100, -0.72134751081466674805 ;  /* 0xbf38aa3b69647423 */ /* 0x000fe40000010064 */
[----:B------:R-:W-:Y:S02]  /*93c0*/  FMUL R18, R99, R18 ;  /* 0x0000001263127220 */ /* 0x000fe40000400000 */
[----:B-----5:R-:W-:-:S02]  /*93d0*/  FFMA.FTZ R2, R103, R88, -0.72134751081466674805 ;  /* 0xbf38aa3b67027423 */ /* 0x020fc40000010058 */
[----:B------:R5:W4:Y:S01]  /*93e0*/  LDS.128 R88, [R98+0xc00] ;  /* 0x000c000062587984 */ /* 0x000b220000000c00 */
[----:B------:R-:W-:Y:S02]  /*93f0*/  FMUL R100, R105, R100 ;  /* 0x0000006469647220 */ /* 0x000fe40000400000 */
[----:B------:R-:W-:Y:S02]  /*9400*/  FMUL R2, R103, R2 ;  /* 0x0000000267027220 */ /* 0x000fe40000400000 */
[----:B------:R-:W-:Y:S02]  /*9410*/  FFMA.FTZ R18, R99, 1.4426950216293334961, R18 ;  /* 0x3fb8aa3b63127823 */ /* 0x000fe40000010012 */
[----:B------:R-:W-:Y:S01]  /*9420*/  FMUL R2, R103, R2 ;  /* 0x0000000267027220 */ /* 0x000fe20000400000 */
[----:B-----5:R-:W-:Y:S01]  /*9430*/  @P1 MOV R98, 0x7f800000 ;  /* 0x7f80000000621802 */ /* 0x020fe20000000f00 */
[----:B0-----:R0:W-:Y:S01]  /*9440*/  STG.E.U16 [R204.64], R8 ;  /* 0x00000008cc007986 */ /* 0x0011e2000c101506 */
[----:B------:R-:W-:-:S02]  /*9450*/  FMUL R100, R105, R100 ;  /* 0x0000006469647220 */ /* 0x000fc40000400000 */
[----:B------:R-:W-:Y:S01]  /*9460*/  FFMA.FTZ R103, R103, 1.4426950216293334961, R2 ;  /* 0x3fb8aa3b67677823 */ /* 0x000fe20000010002 */
[----:B-1----:R1:W-:Y:S01]  /*9470*/  STG.E.U16 [R202.64], R76 ;  /* 0x0000004cca007986 */ /* 0x0023e2000c101506 */
[----:B------:R-:W-:Y:S02]  /*9480*/  @P4 IMAD.MOV.U32 R2, RZ, RZ, 0x7f800000 ;  /* 0x7f800000ff024424 */ /* 0x000fe400078e00ff */
[----:B------:R-:W-:Y:S01]  /*9490*/  FADD R96, R96, R103 ;  /* 0x0000006760607221 */ /* 0x000fe20000000000 */
[----:B--2---:R-:W-:Y:S01]  /*94a0*/  STG.E.U16 [R200.64], R64 ;  /* 0x00000040c8007986 */ /* 0x004fe2000c101506 */
[----:B------:R-:W-:Y:S01]  /*94b0*/  @P4 FFMA.FTZ R94, R3, R2, +INF ;  /* 0x7f800000035e4423 */ /* 0x000fe20000010002 */
[----:B------:R-:W-:Y:S01]  /*94c0*/  PRMT R3, R76, 0x7632, R3 ;  /* 0x000076324c037816 */ /* 0x000fe20000000003 */
[----:B------:R-:W-:Y:S01]  /*94d0*/  @P3 IMAD.MOV.U32 R2, RZ, RZ, 0x7f800000 ;  /* 0x7f800000ff023424 */ /* 0x000fe200078e00ff */
[----:B---3--:R-:W-:Y:S01]  /*94e0*/  STG.E.U16 [R198.64], R80 ;  /* 0x00000050c6007986 */ /* 0x008fe2000c101506 */
[----:B------:R-:W-:Y:S01]  /*94f0*/  FADD R18, R95, R18 ;  /* 0x000000125f127221 */ /* 0x000fe20000000000 */
[----:B------:R-:W-:Y:S01]  /*9500*/  @P5 MOV R95, 0x7f800000 ;  /* 0x7f800000005f5802 */ /* 0x000fe20000000f00 */
[----:B------:R-:W-:Y:S01]  /*9510*/  @P3 FFMA.FTZ R96, R19, R2, +INF ;  /* 0x7f80000013603423 */ /* 0x000fe20000010002 */
[----:B------:R-:W-:Y:S01]  /*9520*/  PRMT R2, R8, 0x7632, R2 ;  /* 0x0000763208027816 */ /* 0x000fe20000000002 */
[----:B----4-:R2:W-:Y:S01]  /*9530*/  STG.E.U16 [R196.64], R68 ;  /* 0x00000044c4007986 */ /* 0x0105e2000c101506 */
[----:B0-----:R-:W-:Y:S01]  /*9540*/  PRMT R8, R64, 0x7632, R8 ;  /* 0x0000763240087816 */ /* 0x001fe20000000008 */
[----:B------:R-:W-:Y:S01]  /*9550*/  FFMA.FTZ R100, R105, 1.4426950216293334961, R100 ;  /* 0x3fb8aa3b69647823 */ /* 0x000fe20000010064 */
[----:B-1----:R-:W-:Y:S01]  /*9560*/  PRMT R76, R74, 0x7632, R76 ;  /* 0x000076324a4c7816 */ /* 0x002fe2000000004c */
[C---:B------:R-:W-:Y:S01]  /*9570*/  @P5 FFMA.FTZ R18, R92.reuse, R95, +INF ;  /* 0x7f8000005c125423 */ /* 0x040fe2000001005f */
[----:B------:R-:W-:Y:S01]  /*9580*/  FSETP.NEU.AND P4, PT, R92, RZ, PT ;  /* 0x000000ff5c00720b */ /* 0x000fe20003f8d000 */
[----:B------:R-:W-:Y:S01]  /*9590*/  FADD R97, R97, R100 ;  /* 0x0000006461617221 */ /* 0x000fe20000000000 */
[----:B------:R0:W-:Y:S01]  /*95a0*/  STG.E.U16 [R194.64], R84 ;  /* 0x00000054c2007986 */ /* 0x0001e2000c101506 */
[C---:B------:R-:W-:Y:S01]  /*95b0*/  FSETP.NEU.AND P3, PT, R93.reuse, RZ, PT ;  /* 0x000000ff5d00720b */ /* 0x040fe20003f6d000 */
[----:B------:R-:W-:Y:S01]  /*95c0*/  @P1 FFMA.FTZ R97, R93, R98, +INF ;  /* 0x7f8000005d611423 */ /* 0x000fe20000010062 */
[----:B------:R-:W-:Y:S01]  /*95d0*/  PRMT R92, R75, 0x7632, R92 ;  /* 0x000076324b5c7816 */ /* 0x000fe2000000005c */
[----:B------:R1:W-:Y:S01]  /*95e0*/  STG.E.U16 [R192.64], R72 ;  /* 0x00000048c0007986 */ /* 0x0003e2000c101506 */
[----:B--2---:R-:W-:-:S02]  /*95f0*/  PRMT R68, R68, 0x7632, R68 ;  /* 0x0000763244447816 */ /* 0x004fc40000000044 */
[----:B------:R-:W-:Y:S01]  /*9600*/  PRMT R93, R91, 0x7632, R93 ;  /* 0x000076325b5d7816 */ /* 0x000fe2000000005d */
[----:B------:R2:W-:Y:S01]  /*9610*/  STG.E.U16 [R190.64], R88 ;  /* 0x00000058be007986 */ /* 0x0005e2000c101506 */
[----:B------:R-:W-:Y:S02]  /*9620*/  FSETP.NEU.AND P5, PT, R19, RZ, PT ;  /* 0x000000ff1300720b */ /* 0x000fe40003fad000 */
[----:B------:R-:W-:Y:S01]  /*9630*/  FSEL R18, R18, -INF , P4 ;  /* 0xff80000012127808 */ /* 0x000fe20002000000 */
[----:B------:R3:W-:Y:S01]  /*9640*/  STG.E.U16 [R188.64], R2 ;  /* 0x00000002bc007986 */ /* 0x0007e2000c101506 */
[----:B0-----:R-:W-:-:S03]  /*9650*/  PRMT R84, R84, 0x7632, R84 ;  /* 0x0000763254547816 */ /* 0x001fc60000000054 */
[----:B------:R0:W-:Y:S01]  /*9660*/  STG.E.U16 [R12.64], R3 ;  /* 0x000000030c007986 */ /* 0x0001e2000c101506 */
[----:B-1----:R-:W-:Y:S01]  /*9670*/  PRMT R72, R72, 0x7632, R72 ;  /* 0x0000763248487816 */ /* 0x002fe20000000048 */
[----:B------:R-:W-:Y:S02]  /*9680*/  FFMA R5, R18, 0.69314718246459960938, R5 ;  /* 0x3f31721812057823 */ /* 0x000fe40000000005 */
[----:B------:R1:W-:Y:S01]  /*9690*/  STG.E.U16 [R14.64], R8 ;  /* 0x000000080e007986 */ /* 0x0003e2000c101506 */
[----:B--2---:R-:W-:Y:S02]  /*96a0*/  PRMT R88, R88, 0x7632, R88 ;  /* 0x0000763258587816 */ /* 0x004fe40000000058 */
[----:B---3--:R-:W-:Y:S02]  /*96b0*/  PRMT R2, R9, 0x7632, R2 ;  /* 0x0000763209027816 */ /* 0x008fe40000000002 */
[----:B0-----:R-:W-:Y:S02]  /*96c0*/  PRMT R13, R80, 0x7632, R13 ;  /* 0x00007632500d7816 */ /* 0x001fe4000000000d */
[----:B------:R-:W-:-:S02]  /*96d0*/  PRMT R3, R78, 0x7632, R3 ;  /* 0x000076324e037816 */ /* 0x000fc40000000003 */
[----:B-1----:R-:W-:Y:S01]  /*96e0*/  PRMT R8, R11, 0x7632, R8 ;  /* 0x000076320b087816 */ /* 0x002fe20000000008 */
[----:B------:R-:W-:Y:S01]  /*96f0*/  STG.E.U16 [R16.64], R13 ;  /* 0x0000000d10007986 */ /* 0x000fe2000c101506 */
[----:B------:R-:W-:-:S03]  /*9700*/  PRMT R12, R87, 0x7632, R12 ;  /* 0x00007632570c7816 */ /* 0x000fc6000000000c */
[----:B------:R-:W-:Y:S04]  /*9710*/  STG.E.U16 [R20.64], R68 ;  /* 0x0000004414007986 */ /* 0x000fe8000c101506 */
[----:B------:R0:W-:Y:S04]  /*9720*/  STG.E.U16 [R22.64], R84 ;  /* 0x0000005416007986 */ /* 0x0001e8000c101506 */
[----:B------:R1:W-:Y:S04]  /*9730*/  STG.E.U16 [R24.64], R72 ;  /* 0x0000004818007986 */ /* 0x0003e8000c101506 */
[----:B------:R2:W-:Y:S04]  /*9740*/  STG.E.U16 [R26.64], R88 ;  /* 0x000000581a007986 */ /* 0x0005e8000c101506 */
[----:B------:R3:W-:Y:S01]  /*9750*/  STG.E.U16 [R28.64], R9 ;  /* 0x000000091c007986 */ /* 0x0007e2000c101506 */
[----:B0-----:R-:W-:-:S03]  /*9760*/  PRMT R23, R77, 0x7632, R23 ;  /* 0x000076324d177816 */ /* 0x001fc60000000017 */
[----:B------:R0:W-:Y:S01]  /*9770*/  STG.E.U16 [R30.64], R77 ;  /* 0x0000004d1e007986 */ /* 0x0001e2000c101506 */
[----:B-1----:R-:W-:Y:S02]  /*9780*/  PRMT R24, R65, 0x7632, R24 ;  /* 0x0000763241187816 */ /* 0x002fe40000000018 */
[----:B------:R-:W-:Y:S01]  /*9790*/  PRMT R25, R81, 0x7632, R25 ;  /* 0x0000763251197816 */ /* 0x000fe20000000019 */
[----:B------:R-:W-:Y:S01]  /*97a0*/  STG.E.U16 [R32.64], R65 ;  /* 0x0000004120007986 */ /* 0x000fe2000c101506 */
[----:B--2---:R-:W-:Y:S02]  /*97b0*/  PRMT R26, R69, 0x7632, R26 ;  /* 0x00007632451a7816 */ /* 0x004fe4000000001a */
[----:B------:R-:W-:Y:S01]  /*97c0*/  PRMT R27, R85, 0x7632, R27 ;  /* 0x00007632551b7816 */ /* 0x000fe2000000001b */
[----:B------:R-:W-:Y:S01]  /*97d0*/  STG.E.U16 [R34.64], R81 ;  /* 0x0000005122007986 */ /* 0x000fe2000c101506 */
[----:B---3--:R-:W-:Y:S02]  /*97e0*/  PRMT R28, R73, 0x7632, R28 ;  /* 0x00007632491c7816 */ /* 0x008fe4000000001c */
[----:B------:R-:W-:Y:S01]  /*97f0*/  PRMT R29, R89, 0x7632, R29 ;  /* 0x00007632591d7816 */ /* 0x000fe2000000001d */
[----:B------:R-:W-:Y:S01]  /*9800*/  STG.E.U16 [R36.64], R69 ;  /* 0x0000004524007986 */ /* 0x000fe2000c101506 */
[----:B------:R-:W-:-:S02]  /*9810*/  PRMT R72, R66, 0x7632, R72 ;  /* 0x0000763242487816 */ /* 0x000fc40000000048 */
[----:B0-----:R-:W-:Y:S01]  /*9820*/  PRMT R77, R90, 0x7632, R77 ;  /* 0x000076325a4d7816 */ /* 0x001fe2000000004d */
[----:B------:R-:W-:Y:S01]  /*9830*/  STG.E.U16 [R38.64], R85 ;  /* 0x0000005526007986 */ /* 0x000fe2000c101506 */
[----:B------:R-:W-:Y:S02]  /*9840*/  PRMT R88, R67, 0x7632, R88 ;  /* 0x0000763243587816 */ /* 0x000fe40000000058 */
[----:B------:R-:W-:Y:S01]  /*9850*/  FSEL R9, R94, -INF , P2 ;  /* 0xff8000005e097808 */ /* 0x000fe20001000000 */
[----:B------:R0:W-:Y:S04]  /*9860*/  STG.E.U16 [R40.64], R73 ;  /* 0x0000004928007986 */ /* 0x0001e8000c101506 */
[----:B------:R1:W-:Y:S01]  /*9870*/  STG.E.U16 [R42.64], R89 ;  /* 0x000000592a007986 */ /* 0x0003e2000c101506 */
[----:B------:R-:W-:-:S03]  /*9880*/  FFMA R4, R9, 0.69314718246459960938, R4 ;  /* 0x3f31721809047823 */ /* 0x000fc60000000004 */
[----:B------:R2:W-:Y:S04]  /*9890*/  STG.E.U16 [R44.64], R2 ;  /* 0x000000022c007986 */ /* 0x0005e8000c101506 */
[----:B------:R-:W-:Y:S01]  /*98a0*/  STG.E.U16 [R46.64], R23 ;  /* 0x000000172e007986 */ /* 0x000fe2000c101506 */
[----:B0-----:R-:W-:-:S03]  /*98b0*/  PRMT R73, R82, 0x7632, R73 ;  /* 0x0000763252497816 */ /* 0x001fc60000000049 */
[----:B------:R-:W-:Y:S01]  /*98c0*/  STG.E.U16 [R48.64], R24 ;  /* 0x0000001830007986 */ /* 0x000fe2000c101506 */
[----:B-1----:R-:W-:-:S03]  /*98d0*/  PRMT R89, R83, 0x7632, R89 ;  /* 0x0000763253597816 */ /* 0x002fc60000000059 */
[----:B------:R-:W-:Y:S01]  /*98e0*/  STG.E.U16 [R50.64], R25 ;  /* 0x0000001932007986 */ /* 0x000fe2000c101506 */
[----:B--2---:R-:W-:-:S03]  /*98f0*/  PRMT R2, R10, 0x7632, R2 ;  /* 0x000076320a027816 */ /* 0x004fc60000000002 */
[----:B------:R-:W-:Y:S04]  /*9900*/  STG.E.U16 [R52.64], R26 ;  /* 0x0000001a34007986 */ /* 0x000fe8000c101506 */
[----:B------:R-:W-:Y:S04]  /*9910*/  STG.E.U16 [R54.64], R27 ;  /* 0x0000001b36007986 */ /* 0x000fe8000c101506 */
[----:B------:R-:W-:Y:S04]  /*9920*/  STG.E.U16 [R56.64], R28 ;  /* 0x0000001c38007986 */ /* 0x000fe8000c101506 */
[----:B------:R-:W-:Y:S04]  /*9930*/  STG.E.U16 [R58.64], R29 ;  /* 0x0000001d3a007986 */ /* 0x000fe8000c101506 */
[----:B------:R0:W-:Y:S04]  /*9940*/  STG.E.U16 [R60.64], R10 ;  /* 0x0000000a3c007986 */ /* 0x0001e8000c101506 */
[----:B------:R-:W-:Y:S04]  /*9950*/  STG.E.U16 [R62.64], R78 ;  /* 0x0000004e3e007986 */ /* 0x000fe8000c101506 */
[----:B------:R-:W-:Y:S04]  /*9960*/  STG.E.U16 [R128.64], R66 ;  /* 0x0000004280007986 */ /* 0x000fe8000c101506 */
[----:B------:R-:W-:Y:S01]  /*9970*/  STG.E.U16 [R130.64], R82 ;  /* 0x0000005282007986 */ /* 0x000fe2000c101506 */
[----:B0-----:R-:W-:-:S03]  /*9980*/  PRMT R10, R79, 0x7632, R10 ;  /* 0x000076324f0a7816 */ /* 0x001fc6000000000a */
[----:B------:R0:W-:Y:S04]  /*9990*/  STG.E.U16 [R132.64], R70 ;  /* 0x0000004684007986 */ /* 0x0001e8000c101506 */
[----:B------:R1:W-:Y:S04]  /*99a0*/  STG.E.U16 [R134.64], R86 ;  /* 0x0000005686007986 */ /* 0x0003e8000c101506 */
[----:B------:R-:W-:Y:S04]  /*99b0*/  STG.E.U16 [R136.64], R74 ;  /* 0x0000004a88007986 */ /* 0x000fe8000c101506 */
[----:B------:R2:W-:Y:S01]  /*99c0*/  STG.E.U16 [R138.64], R90 ;  /* 0x0000005a8a007986 */ /* 0x0005e2000c101506 */
[----:B0-----:R-:W-:-:S03]  /*99d0*/  PRMT R70, R70, 0x7632, R70 ;  /* 0x0000763246467816 */ /* 0x001fc60000000046 */
[----:B------:R0:W-:Y:S01]  /*99e0*/  STG.E.U16 [R140.64], R2 ;  /* 0x000000028c007986 */ /* 0x0001e2000c101506 */
[----:B-1----:R-:W-:-:S03]  /*99f0*/  PRMT R86, R86, 0x7632, R86 ;  /* 0x0000763256567816 */ /* 0x002fc60000000056 */
[----:B------:R1:W-:Y:S04]  /*9a00*/  STG.E.U16 [R142.64], R3 ;  /* 0x000000038e007986 */ /* 0x0003e8000c101506 */
[----:B------:R3:W-:Y:S01]  /*9a10*/  STG.E.U16 [R144.64], R72 ;  /* 0x0000004890007986 */ /* 0x0007e2000c101506 */
[----:B--2---:R-:W-:-:S03]  /*9a20*/  PRMT R90, R71, 0x7632, R90 ;  /* 0x00007632475a7816 */ /* 0x004fc6000000005a */
[----:B------:R3:W-:Y:S01]  /*9a30*/  STG.E.U16 [R146.64], R73 ;  /* 0x0000004992007986 */ /* 0x0007e2000c101506 */
[----:B0-----:R-:W-:-:S03]  /*9a40*/  FSEL R2, R97, -INF , P3 ;  /* 0xff80000061027808 */ /* 0x001fc60001800000 */
[----:B------:R3:W-:Y:S01]  /*9a50*/  STG.E.U16 [R148.64], R70 ;  /* 0x0000004694007986 */ /* 0x0007e2000c101506 */
[----:B-1----:R-:W-:Y:S01]  /*9a60*/  FSEL R3, R96, -INF , P5 ;  /* 0xff80000060037808 */ /* 0x002fe20002800000 */
[----:B------:R-:W-:Y:S02]  /*9a70*/  FFMA R7, R2, 0.69314718246459960938, R7 ;  /* 0x3f31721802077823 */ /* 0x000fe40000000007 */
[----:B------:R3:W-:Y:S02]  /*9a80*/  STG.E.U16 [R150.64], R86 ;  /* 0x0000005696007986 */ /* 0x0007e4000c101506 */
[----:B------:R-:W-:Y:S02]  /*9a90*/  FFMA R6, R3, 0.69314718246459960938, R6 ;  /* 0x3f31721803067823 */ /* 0x000fe40000000006 */
[----:B------:R3:W-:Y:S04]  /*9aa0*/  STG.E.U16 [R152.64], R76 ;  /* 0x0000004c98007986 */ /* 0x0007e8000c101506 */
        /* <DEDUP_REMOVED lines=17> */
[----:B------:R-:W-:Y:S06]  /*9bc0*/  BAR.SYNC.DEFER_BLOCKING 0x0 ;  /* 0x0000000000007b1d */ /* 0x000fec0000010000 */
[----:B------:R3:W-:Y:S04]  /*9bd0*/  STS.128 [R233.X4], R4 ;  /* 0x00000004e9007388 */ /* 0x0007e80000004c00 */
[----:B------:R-:W-:Y:S06]  /*9be0*/  BAR.SYNC.DEFER_BLOCKING 0x0 ;  /* 0x0000000000007b1d */ /* 0x000fec0000010000 */
[----:B------:R-:W-:Y:S05]  /*9bf0*/  @P0 EXIT ;  /* 0x000000000000094d */ /* 0x000fea0003800000 */
[----:B---3--:R-:W0:Y:S01]  /*9c00*/  LDS R7, [R0] ;  /* 0x0000000000077984 */ /* 0x008e220000000800 */
[----:B------:R-:W-:Y:S01]  /*9c10*/  IMAD R2, R232, c[0x0][0x1cc], RZ ;  /* 0x00007300e8027a24 */ /* 0x000fe200078e02ff */
[C---:B------:R-:W-:Y:S01]  /*9c20*/  SHF.L.U32 R6, R229.reuse, 0x2, RZ ;  /* 0x00000002e5067819 */ /* 0x040fe200000006ff */
[----:B------:R-:W-:-:S04]  /*9c30*/  IMAD.HI R5, R229, 0x4, RZ ;  /* 0x00000004e5057827 */ /* 0x000fc800078e02ff */
[C---:B------:R-:W-:Y:S02]  /*9c40*/  IMAD.SHL.U32 R3, R2.reuse, 0x4, RZ ;  /* 0x0000000402037824 */ /* 0x040fe400078e00ff */
[----:B------:R-:W-:-:S03]  /*9c50*/  IMAD.HI R4, R2, 0x4, RZ ;  /* 0x0000000402047827 */ /* 0x000fc600078e02ff */
[----:B------:R-:W-:-:S04]  /*9c60*/  IADD3 R2, P0, P1, R6, c[0x0][0x180], R3 ;  /* 0x0000600006027a10 */ /* 0x000fc8000791e003 */
[----:B------:R-:W-:-:S05]  /*9c70*/  IADD3.X R3, R5, c[0x0][0x184], R4, P0, P1 ;  /* 0x0000610005037a10 */ /* 0x000fca00007e2404 */
[----:B0-----:R-:W-:Y:S01]  /*9c80*/  STG.E [R2.64], R7 ;  /* 0x0000000702007986 */ /* 0x001fe2000c101906 */
[----:B------:R-:W-:Y:S05]  /*9c90*/  EXIT ;  /* 0x000000000000794d */ /* 0x000fea0003800000 */
.L_x_2:
[----:B------:R-:W-:-:S00]  /*9ca0*/  BRA `(.L_x_2) ;  /* 0xfffffff000007947 */ /* 0x000fc0000383ffff */
[----:B------:R-:W-:-:S00]  /*9cb0*/  NOP ;  /* 0x0000000000007918 */ /* 0x000fc00000000000 */
        /* <DEDUP_REMOVED lines=12> */
.L_x_3:


//--------------------- .nv.global.init           --------------------------
	.section	.nv.global.init,"aw",@progbits
.nv.global.init:
	.type		_$_str,@object
	.size		_$_str,(.L_0 - _$_str)
_$_str:
        /*0000*/ 	.byte	0x5f, 0x5f, 0x43, 0x55, 0x44, 0x41, 0x5f, 0x46, 0x54, 0x5a, 0x00
.L_0:


//--------------------- .nv.shared.attn_fwd       --------------------------
	.section	.nv.shared.attn_fwd,"aw",@nobits
	.sectionflags	@""
	.align	16
